//
// Generated by NVIDIA NVVM Compiler
//
// Compiler Build ID: CL-36424714
// Cuda compilation tools, release 13.0, V13.0.88
// Based on NVVM 20.0.0
//

.version 9.0
.target sm_100
.address_size 64

	// .globl	_Z6anglesPVfS0_S0_S0_PViS2_S2_
// _ZZ6anglesPVfS0_S0_S0_PViS2_S2_E2mn has been demoted
// _ZZ6anglesPVfS0_S0_S0_PViS2_S2_E1r has been demoted
// _ZZ6anglesPVfS0_S0_S0_PViS2_S2_E1s has been demoted
.global .align 4 .b8 __cudart_i2opi_f[24] = {65, 144, 67, 60, 153, 149, 98, 219, 192, 221, 52, 245, 209, 87, 39, 252, 41, 21, 68, 78, 110, 131, 249, 162};

.visible .entry _Z6anglesPVfS0_S0_S0_PViS2_S2_(
	.param .u64 .ptr .align 1 _Z6anglesPVfS0_S0_S0_PViS2_S2__param_0,
	.param .u64 .ptr .align 1 _Z6anglesPVfS0_S0_S0_PViS2_S2__param_1,
	.param .u64 .ptr .align 1 _Z6anglesPVfS0_S0_S0_PViS2_S2__param_2,
	.param .u64 .ptr .align 1 _Z6anglesPVfS0_S0_S0_PViS2_S2__param_3,
	.param .u64 .ptr .align 1 _Z6anglesPVfS0_S0_S0_PViS2_S2__param_4,
	.param .u64 .ptr .align 1 _Z6anglesPVfS0_S0_S0_PViS2_S2__param_5,
	.param .u64 .ptr .align 1 _Z6anglesPVfS0_S0_S0_PViS2_S2__param_6
)
{
	.local .align 4 .b8 	__local_depot0[28];
	.reg .b64 	%SP;
	.reg .b64 	%SPL;
	.reg .pred 	%p<59>;
	.reg .b32 	%r<418>;
	.reg .b32 	%f<261>;
	.reg .b64 	%rd<158>;
	.reg .b64 	%fd<13>;
	// demoted variable
	.shared .align 4 .b8 _ZZ6anglesPVfS0_S0_S0_PViS2_S2_E2mn[2880];
	// demoted variable
	.shared .align 4 .b8 _ZZ6anglesPVfS0_S0_S0_PViS2_S2_E1r[2880];
	// demoted variable
	.shared .align 4 .b8 _ZZ6anglesPVfS0_S0_S0_PViS2_S2_E1s[2880];
	mov.u64 	%SPL, __local_depot0;
	ld.param.u64 	%rd41, [_Z6anglesPVfS0_S0_S0_PViS2_S2__param_0];
	ld.param.u64 	%rd42, [_Z6anglesPVfS0_S0_S0_PViS2_S2__param_1];
	ld.param.u64 	%rd36, [_Z6anglesPVfS0_S0_S0_PViS2_S2__param_2];
	ld.param.u64 	%rd37, [_Z6anglesPVfS0_S0_S0_PViS2_S2__param_3];
	ld.param.u64 	%rd38, [_Z6anglesPVfS0_S0_S0_PViS2_S2__param_4];
	cvta.to.global.u64 	%rd1, %rd42;
	cvta.to.global.u64 	%rd2, %rd41;
	add.u64 	%rd3, %SPL, 0;
	add.u64 	%rd4, %SPL, 0;
	add.u64 	%rd5, %SPL, 0;
	add.u64 	%rd6, %SPL, 0;
	add.u64 	%rd7, %SPL, 0;
	mov.u32 	%r1, %ctaid.x;
	mov.u32 	%r89, %ntid.x;
	mov.u32 	%r2, %tid.x;
	mad.lo.s32 	%r414, %r1, %r89, %r2;
	setp.ne.s32 	%p1, %r2, 0;
	@%p1 bra 	$L__BB0_3;
	mov.b32 	%r390, 0;
	mov.u32 	%r92, _ZZ6anglesPVfS0_S0_S0_PViS2_S2_E2mn;
	mov.u32 	%r95, _ZZ6anglesPVfS0_S0_S0_PViS2_S2_E1r;
$L__BB0_2:
	shl.b32 	%r91, %r390, 2;
	add.s32 	%r93, %r92, %r91;
	mov.b32 	%r94, 0;
	st.shared.u32 	[%r93], %r94;
	add.s32 	%r96, %r95, %r91;
	st.shared.u32 	[%r96], %r94;
	mov.u32 	%r97, _ZZ6anglesPVfS0_S0_S0_PViS2_S2_E1s;
	add.s32 	%r98, %r97, %r91;
	st.shared.u32 	[%r98], %r94;
	st.shared.u32 	[%r93+4], %r94;
	st.shared.u32 	[%r96+4], %r94;
	st.shared.u32 	[%r98+4], %r94;
	st.shared.u32 	[%r93+8], %r94;
	st.shared.u32 	[%r96+8], %r94;
	st.shared.u32 	[%r98+8], %r94;
	st.shared.u32 	[%r93+12], %r94;
	st.shared.u32 	[%r96+12], %r94;
	st.shared.u32 	[%r98+12], %r94;
	st.shared.u32 	[%r93+16], %r94;
	st.shared.u32 	[%r96+16], %r94;
	st.shared.u32 	[%r98+16], %r94;
	st.shared.u32 	[%r93+20], %r94;
	st.shared.u32 	[%r96+20], %r94;
	st.shared.u32 	[%r98+20], %r94;
	st.shared.u32 	[%r93+24], %r94;
	st.shared.u32 	[%r96+24], %r94;
	st.shared.u32 	[%r98+24], %r94;
	st.shared.u32 	[%r93+28], %r94;
	st.shared.u32 	[%r96+28], %r94;
	st.shared.u32 	[%r98+28], %r94;
	st.shared.u32 	[%r93+32], %r94;
	st.shared.u32 	[%r96+32], %r94;
	st.shared.u32 	[%r98+32], %r94;
	st.shared.u32 	[%r93+36], %r94;
	st.shared.u32 	[%r96+36], %r94;
	st.shared.u32 	[%r98+36], %r94;
	st.shared.u32 	[%r93+40], %r94;
	st.shared.u32 	[%r96+40], %r94;
	st.shared.u32 	[%r98+40], %r94;
	st.shared.u32 	[%r93+44], %r94;
	st.shared.u32 	[%r96+44], %r94;
	st.shared.u32 	[%r98+44], %r94;
	st.shared.u32 	[%r93+48], %r94;
	st.shared.u32 	[%r96+48], %r94;
	st.shared.u32 	[%r98+48], %r94;
	st.shared.u32 	[%r93+52], %r94;
	st.shared.u32 	[%r96+52], %r94;
	st.shared.u32 	[%r98+52], %r94;
	st.shared.u32 	[%r93+56], %r94;
	st.shared.u32 	[%r96+56], %r94;
	st.shared.u32 	[%r98+56], %r94;
	st.shared.u32 	[%r93+60], %r94;
	st.shared.u32 	[%r96+60], %r94;
	st.shared.u32 	[%r98+60], %r94;
	add.s32 	%r390, %r390, 16;
	setp.ne.s32 	%p2, %r390, 720;
	@%p2 bra 	$L__BB0_2;
$L__BB0_3:
	bar.sync 	0;
	setp.gt.s32 	%p3, %r414, 9999;
	@%p3 bra 	$L__BB0_20;
	cvta.to.global.u64 	%rd48, %rd36;
	mul.wide.s32 	%rd49, %r414, 4;
	add.s64 	%rd8, %rd48, %rd49;
	add.s64 	%rd9, %rd2, %rd49;
	cvta.to.global.u64 	%rd10, %rd37;
	mov.b32 	%r391, 0;
$L__BB0_5:
	mul.wide.u32 	%rd50, %r391, 4;
	add.s64 	%rd12, %rd1, %rd50;
	ld.volatile.global.f32 	%f35, [%rd12];
	mul.f32 	%f1, %f35, 0f39986E90;
	mul.f32 	%f36, %f1, 0f3F22F983;
	cvt.rni.s32.f32 	%r395, %f36;
	cvt.rn.f32.s32 	%f37, %r395;
	fma.rn.f32 	%f38, %f37, 0fBFC90FDA, %f1;
	fma.rn.f32 	%f39, %f37, 0fB3A22168, %f38;
	fma.rn.f32 	%f256, %f37, 0fA7C234C5, %f39;
	abs.f32 	%f3, %f1;
	setp.ltu.f32 	%p4, %f3, 0f47CE4780;
	@%p4 bra 	$L__BB0_29;
	setp.neu.f32 	%p5, %f3, 0f7F800000;
	@%p5 bra 	$L__BB0_24;
	mov.f32 	%f42, 0f00000000;
	mul.rn.f32 	%f256, %f1, %f42;
	mov.b32 	%r395, 0;
	bra.uni 	$L__BB0_29;
$L__BB0_8:
	setp.eq.s32 	%p48, %r414, 9999;
	@%p48 bra 	$L__BB0_20;
	mul.wide.s32 	%rd104, %r414, 4;
	add.s64 	%rd11, %rd1, %rd104;
	max.s32 	%r218, %r414, 9998;
	sub.s32 	%r219, %r218, %r414;
	add.s32 	%r6, %r219, 1;
	setp.lt.u32 	%p49, %r219, 7;
	@%p49 bra 	$L__BB0_12;
	and.b32  	%r220, %r6, -8;
	neg.s32 	%r412, %r220;
	mov.u32 	%r223, _ZZ6anglesPVfS0_S0_S0_PViS2_S2_E1r;
	mov.u32 	%r228, _ZZ6anglesPVfS0_S0_S0_PViS2_S2_E1s;
$L__BB0_11:
	.pragma "nounroll";
	mul.wide.s32 	%rd105, %r414, 4;
	add.s64 	%rd106, %rd1, %rd105;
	add.s64 	%rd107, %rd2, %rd105;
	ld.volatile.global.f32 	%f166, [%rd9];
	ld.volatile.global.f32 	%f167, [%rd107+4];
	mul.f32 	%f168, %f166, %f167;
	cvt.rzi.s32.f32 	%r221, %f168;
	shl.b32 	%r222, %r221, 2;
	add.s32 	%r224, %r223, %r222;
	atom.shared.add.u32 	%r225, [%r224], 1;
	ld.volatile.global.f32 	%f169, [%rd11];
	ld.volatile.global.f32 	%f170, [%rd106+4];
	mul.f32 	%f171, %f169, %f170;
	cvt.rzi.s32.f32 	%r226, %f171;
	shl.b32 	%r227, %r226, 2;
	add.s32 	%r229, %r228, %r227;
	atom.shared.add.u32 	%r230, [%r229], 1;
	ld.volatile.global.f32 	%f172, [%rd9];
	ld.volatile.global.f32 	%f173, [%rd107+8];
	mul.f32 	%f174, %f172, %f173;
	cvt.rzi.s32.f32 	%r231, %f174;
	shl.b32 	%r232, %r231, 2;
	add.s32 	%r233, %r223, %r232;
	atom.shared.add.u32 	%r234, [%r233], 1;
	ld.volatile.global.f32 	%f175, [%rd11];
	ld.volatile.global.f32 	%f176, [%rd106+8];
	mul.f32 	%f177, %f175, %f176;
	cvt.rzi.s32.f32 	%r235, %f177;
	shl.b32 	%r236, %r235, 2;
	add.s32 	%r237, %r228, %r236;
	atom.shared.add.u32 	%r238, [%r237], 1;
	ld.volatile.global.f32 	%f178, [%rd9];
	ld.volatile.global.f32 	%f179, [%rd107+12];
	mul.f32 	%f180, %f178, %f179;
	cvt.rzi.s32.f32 	%r239, %f180;
	shl.b32 	%r240, %r239, 2;
	add.s32 	%r241, %r223, %r240;
	atom.shared.add.u32 	%r242, [%r241], 1;
	ld.volatile.global.f32 	%f181, [%rd11];
	ld.volatile.global.f32 	%f182, [%rd106+12];
	mul.f32 	%f183, %f181, %f182;
	cvt.rzi.s32.f32 	%r243, %f183;
	shl.b32 	%r244, %r243, 2;
	add.s32 	%r245, %r228, %r244;
	atom.shared.add.u32 	%r246, [%r245], 1;
	ld.volatile.global.f32 	%f184, [%rd9];
	ld.volatile.global.f32 	%f185, [%rd107+16];
	mul.f32 	%f186, %f184, %f185;
	cvt.rzi.s32.f32 	%r247, %f186;
	shl.b32 	%r248, %r247, 2;
	add.s32 	%r249, %r223, %r248;
	atom.shared.add.u32 	%r250, [%r249], 1;
	ld.volatile.global.f32 	%f187, [%rd11];
	ld.volatile.global.f32 	%f188, [%rd106+16];
	mul.f32 	%f189, %f187, %f188;
	cvt.rzi.s32.f32 	%r251, %f189;
	shl.b32 	%r252, %r251, 2;
	add.s32 	%r253, %r228, %r252;
	atom.shared.add.u32 	%r254, [%r253], 1;
	ld.volatile.global.f32 	%f190, [%rd9];
	ld.volatile.global.f32 	%f191, [%rd107+20];
	mul.f32 	%f192, %f190, %f191;
	cvt.rzi.s32.f32 	%r255, %f192;
	shl.b32 	%r256, %r255, 2;
	add.s32 	%r257, %r223, %r256;
	atom.shared.add.u32 	%r258, [%r257], 1;
	ld.volatile.global.f32 	%f193, [%rd11];
	ld.volatile.global.f32 	%f194, [%rd106+20];
	mul.f32 	%f195, %f193, %f194;
	cvt.rzi.s32.f32 	%r259, %f195;
	shl.b32 	%r260, %r259, 2;
	add.s32 	%r261, %r228, %r260;
	atom.shared.add.u32 	%r262, [%r261], 1;
	ld.volatile.global.f32 	%f196, [%rd9];
	ld.volatile.global.f32 	%f197, [%rd107+24];
	mul.f32 	%f198, %f196, %f197;
	cvt.rzi.s32.f32 	%r263, %f198;
	shl.b32 	%r264, %r263, 2;
	add.s32 	%r265, %r223, %r264;
	atom.shared.add.u32 	%r266, [%r265], 1;
	ld.volatile.global.f32 	%f199, [%rd11];
	ld.volatile.global.f32 	%f200, [%rd106+24];
	mul.f32 	%f201, %f199, %f200;
	cvt.rzi.s32.f32 	%r267, %f201;
	shl.b32 	%r268, %r267, 2;
	add.s32 	%r269, %r228, %r268;
	atom.shared.add.u32 	%r270, [%r269], 1;
	ld.volatile.global.f32 	%f202, [%rd9];
	ld.volatile.global.f32 	%f203, [%rd107+28];
	mul.f32 	%f204, %f202, %f203;
	cvt.rzi.s32.f32 	%r271, %f204;
	shl.b32 	%r272, %r271, 2;
	add.s32 	%r273, %r223, %r272;
	atom.shared.add.u32 	%r274, [%r273], 1;
	ld.volatile.global.f32 	%f205, [%rd11];
	ld.volatile.global.f32 	%f206, [%rd106+28];
	mul.f32 	%f207, %f205, %f206;
	cvt.rzi.s32.f32 	%r275, %f207;
	shl.b32 	%r276, %r275, 2;
	add.s32 	%r277, %r228, %r276;
	atom.shared.add.u32 	%r278, [%r277], 1;
	add.s32 	%r414, %r414, 8;
	ld.volatile.global.f32 	%f208, [%rd9];
	ld.volatile.global.f32 	%f209, [%rd107+32];
	mul.f32 	%f210, %f208, %f209;
	cvt.rzi.s32.f32 	%r279, %f210;
	shl.b32 	%r280, %r279, 2;
	add.s32 	%r281, %r223, %r280;
	atom.shared.add.u32 	%r282, [%r281], 1;
	ld.volatile.global.f32 	%f211, [%rd11];
	ld.volatile.global.f32 	%f212, [%rd106+32];
	mul.f32 	%f213, %f211, %f212;
	cvt.rzi.s32.f32 	%r283, %f213;
	shl.b32 	%r284, %r283, 2;
	add.s32 	%r285, %r228, %r284;
	atom.shared.add.u32 	%r286, [%r285], 1;
	add.s32 	%r412, %r412, 8;
	setp.ne.s32 	%p50, %r412, 0;
	@%p50 bra 	$L__BB0_11;
$L__BB0_12:
	and.b32  	%r80, %r6, 7;
	setp.eq.s32 	%p51, %r80, 0;
	@%p51 bra 	$L__BB0_20;
	and.b32  	%r81, %r6, 3;
	setp.lt.u32 	%p52, %r80, 4;
	@%p52 bra 	$L__BB0_15;
	ld.volatile.global.f32 	%f214, [%rd9];
	mul.wide.s32 	%rd108, %r414, 4;
	add.s64 	%rd109, %rd2, %rd108;
	ld.volatile.global.f32 	%f215, [%rd109+4];
	mul.f32 	%f216, %f214, %f215;
	cvt.rzi.s32.f32 	%r287, %f216;
	shl.b32 	%r288, %r287, 2;
	mov.u32 	%r289, _ZZ6anglesPVfS0_S0_S0_PViS2_S2_E1r;
	add.s32 	%r290, %r289, %r288;
	atom.shared.add.u32 	%r291, [%r290], 1;
	ld.volatile.global.f32 	%f217, [%rd11];
	add.s64 	%rd110, %rd1, %rd108;
	ld.volatile.global.f32 	%f218, [%rd110+4];
	mul.f32 	%f219, %f217, %f218;
	cvt.rzi.s32.f32 	%r292, %f219;
	shl.b32 	%r293, %r292, 2;
	mov.u32 	%r294, _ZZ6anglesPVfS0_S0_S0_PViS2_S2_E1s;
	add.s32 	%r295, %r294, %r293;
	atom.shared.add.u32 	%r296, [%r295], 1;
	ld.volatile.global.f32 	%f220, [%rd9];
	ld.volatile.global.f32 	%f221, [%rd109+8];
	mul.f32 	%f222, %f220, %f221;
	cvt.rzi.s32.f32 	%r297, %f222;
	shl.b32 	%r298, %r297, 2;
	add.s32 	%r299, %r289, %r298;
	atom.shared.add.u32 	%r300, [%r299], 1;
	ld.volatile.global.f32 	%f223, [%rd11];
	ld.volatile.global.f32 	%f224, [%rd110+8];
	mul.f32 	%f225, %f223, %f224;
	cvt.rzi.s32.f32 	%r301, %f225;
	shl.b32 	%r302, %r301, 2;
	add.s32 	%r303, %r294, %r302;
	atom.shared.add.u32 	%r304, [%r303], 1;
	ld.volatile.global.f32 	%f226, [%rd9];
	ld.volatile.global.f32 	%f227, [%rd109+12];
	mul.f32 	%f228, %f226, %f227;
	cvt.rzi.s32.f32 	%r305, %f228;
	shl.b32 	%r306, %r305, 2;
	add.s32 	%r307, %r289, %r306;
	atom.shared.add.u32 	%r308, [%r307], 1;
	ld.volatile.global.f32 	%f229, [%rd11];
	ld.volatile.global.f32 	%f230, [%rd110+12];
	mul.f32 	%f231, %f229, %f230;
	cvt.rzi.s32.f32 	%r309, %f231;
	shl.b32 	%r310, %r309, 2;
	add.s32 	%r311, %r294, %r310;
	atom.shared.add.u32 	%r312, [%r311], 1;
	add.s32 	%r414, %r414, 4;
	ld.volatile.global.f32 	%f232, [%rd9];
	ld.volatile.global.f32 	%f233, [%rd109+16];
	mul.f32 	%f234, %f232, %f233;
	cvt.rzi.s32.f32 	%r313, %f234;
	shl.b32 	%r314, %r313, 2;
	add.s32 	%r315, %r289, %r314;
	atom.shared.add.u32 	%r316, [%r315], 1;
	ld.volatile.global.f32 	%f235, [%rd11];
	ld.volatile.global.f32 	%f236, [%rd110+16];
	mul.f32 	%f237, %f235, %f236;
	cvt.rzi.s32.f32 	%r317, %f237;
	shl.b32 	%r318, %r317, 2;
	add.s32 	%r319, %r294, %r318;
	atom.shared.add.u32 	%r320, [%r319], 1;
$L__BB0_15:
	setp.eq.s32 	%p53, %r81, 0;
	@%p53 bra 	$L__BB0_20;
	setp.eq.s32 	%p54, %r81, 1;
	@%p54 bra 	$L__BB0_18;
	ld.volatile.global.f32 	%f238, [%rd9];
	mul.wide.s32 	%rd111, %r414, 4;
	add.s64 	%rd112, %rd2, %rd111;
	ld.volatile.global.f32 	%f239, [%rd112+4];
	mul.f32 	%f240, %f238, %f239;
	cvt.rzi.s32.f32 	%r321, %f240;
	shl.b32 	%r322, %r321, 2;
	mov.u32 	%r323, _ZZ6anglesPVfS0_S0_S0_PViS2_S2_E1r;
	add.s32 	%r324, %r323, %r322;
	atom.shared.add.u32 	%r325, [%r324], 1;
	ld.volatile.global.f32 	%f241, [%rd11];
	add.s64 	%rd113, %rd1, %rd111;
	ld.volatile.global.f32 	%f242, [%rd113+4];
	mul.f32 	%f243, %f241, %f242;
	cvt.rzi.s32.f32 	%r326, %f243;
	shl.b32 	%r327, %r326, 2;
	mov.u32 	%r328, _ZZ6anglesPVfS0_S0_S0_PViS2_S2_E1s;
	add.s32 	%r329, %r328, %r327;
	atom.shared.add.u32 	%r330, [%r329], 1;
	add.s32 	%r414, %r414, 2;
	ld.volatile.global.f32 	%f244, [%rd9];
	ld.volatile.global.f32 	%f245, [%rd112+8];
	mul.f32 	%f246, %f244, %f245;
	cvt.rzi.s32.f32 	%r331, %f246;
	shl.b32 	%r332, %r331, 2;
	add.s32 	%r333, %r323, %r332;
	atom.shared.add.u32 	%r334, [%r333], 1;
	ld.volatile.global.f32 	%f247, [%rd11];
	ld.volatile.global.f32 	%f248, [%rd113+8];
	mul.f32 	%f249, %f247, %f248;
	cvt.rzi.s32.f32 	%r335, %f249;
	shl.b32 	%r336, %r335, 2;
	add.s32 	%r337, %r328, %r336;
	atom.shared.add.u32 	%r338, [%r337], 1;
$L__BB0_18:
	and.b32  	%r339, %r6, 1;
	setp.eq.b32 	%p55, %r339, 1;
	not.pred 	%p56, %p55;
	@%p56 bra 	$L__BB0_20;
	ld.volatile.global.f32 	%f250, [%rd9];
	mul.wide.s32 	%rd114, %r414, 4;
	add.s64 	%rd115, %rd2, %rd114;
	ld.volatile.global.f32 	%f251, [%rd115+4];
	mul.f32 	%f252, %f250, %f251;
	cvt.rzi.s32.f32 	%r340, %f252;
	shl.b32 	%r341, %r340, 2;
	mov.u32 	%r342, _ZZ6anglesPVfS0_S0_S0_PViS2_S2_E1r;
	add.s32 	%r343, %r342, %r341;
	atom.shared.add.u32 	%r344, [%r343], 1;
	ld.volatile.global.f32 	%f253, [%rd11];
	add.s64 	%rd116, %rd1, %rd114;
	ld.volatile.global.f32 	%f254, [%rd116+4];
	mul.f32 	%f255, %f253, %f254;
	cvt.rzi.s32.f32 	%r345, %f255;
	shl.b32 	%r346, %r345, 2;
	mov.u32 	%r347, _ZZ6anglesPVfS0_S0_S0_PViS2_S2_E1s;
	add.s32 	%r348, %r347, %r346;
	atom.shared.add.u32 	%r349, [%r348], 1;
$L__BB0_20:
	setp.ne.s32 	%p57, %r2, 0;
	bar.sync 	0;
	@%p57 bra 	$L__BB0_23;
	ld.param.u64 	%rd150, [_Z6anglesPVfS0_S0_S0_PViS2_S2__param_6];
	ld.param.u64 	%rd149, [_Z6anglesPVfS0_S0_S0_PViS2_S2__param_5];
	cvta.to.global.u64 	%rd33, %rd150;
	cvta.to.global.u64 	%rd34, %rd149;
	cvta.to.global.u64 	%rd35, %rd38;
	mul.lo.s32 	%r86, %r1, 720;
	mov.b32 	%r417, 0;
	mov.u32 	%r352, _ZZ6anglesPVfS0_S0_S0_PViS2_S2_E2mn;
	mov.u32 	%r356, _ZZ6anglesPVfS0_S0_S0_PViS2_S2_E1r;
$L__BB0_22:
	shl.b32 	%r351, %r417, 2;
	add.s32 	%r353, %r352, %r351;
	ld.shared.u32 	%r354, [%r353];
	add.s32 	%r355, %r417, %r86;
	mul.wide.u32 	%rd117, %r355, 4;
	add.s64 	%rd118, %rd35, %rd117;
	st.volatile.global.u32 	[%rd118], %r354;
	add.s32 	%r357, %r356, %r351;
	ld.shared.u32 	%r358, [%r357];
	add.s64 	%rd119, %rd34, %rd117;
	st.volatile.global.u32 	[%rd119], %r358;
	mov.u32 	%r359, _ZZ6anglesPVfS0_S0_S0_PViS2_S2_E1s;
	add.s32 	%r360, %r359, %r351;
	ld.shared.u32 	%r361, [%r360];
	add.s64 	%rd120, %rd33, %rd117;
	st.volatile.global.u32 	[%rd120], %r361;
	ld.shared.u32 	%r362, [%r353+4];
	add.s32 	%r363, %r355, 1;
	mul.wide.u32 	%rd121, %r363, 4;
	add.s64 	%rd122, %rd35, %rd121;
	st.volatile.global.u32 	[%rd122], %r362;
	ld.shared.u32 	%r364, [%r357+4];
	add.s64 	%rd123, %rd34, %rd121;
	st.volatile.global.u32 	[%rd123], %r364;
	ld.shared.u32 	%r365, [%r360+4];
	add.s64 	%rd124, %rd33, %rd121;
	st.volatile.global.u32 	[%rd124], %r365;
	ld.shared.u32 	%r366, [%r353+8];
	add.s32 	%r367, %r355, 2;
	mul.wide.u32 	%rd125, %r367, 4;
	add.s64 	%rd126, %rd35, %rd125;
	st.volatile.global.u32 	[%rd126], %r366;
	ld.shared.u32 	%r368, [%r357+8];
	add.s64 	%rd127, %rd34, %rd125;
	st.volatile.global.u32 	[%rd127], %r368;
	ld.shared.u32 	%r369, [%r360+8];
	add.s64 	%rd128, %rd33, %rd125;
	st.volatile.global.u32 	[%rd128], %r369;
	ld.shared.u32 	%r370, [%r353+12];
	add.s32 	%r371, %r355, 3;
	mul.wide.u32 	%rd129, %r371, 4;
	add.s64 	%rd130, %rd35, %rd129;
	st.volatile.global.u32 	[%rd130], %r370;
	ld.shared.u32 	%r372, [%r357+12];
	add.s64 	%rd131, %rd34, %rd129;
	st.volatile.global.u32 	[%rd131], %r372;
	ld.shared.u32 	%r373, [%r360+12];
	add.s64 	%rd132, %rd33, %rd129;
	st.volatile.global.u32 	[%rd132], %r373;
	ld.shared.u32 	%r374, [%r353+16];
	add.s32 	%r375, %r355, 4;
	mul.wide.u32 	%rd133, %r375, 4;
	add.s64 	%rd134, %rd35, %rd133;
	st.volatile.global.u32 	[%rd134], %r374;
	ld.shared.u32 	%r376, [%r357+16];
	add.s64 	%rd135, %rd34, %rd133;
	st.volatile.global.u32 	[%rd135], %r376;
	ld.shared.u32 	%r377, [%r360+16];
	add.s64 	%rd136, %rd33, %rd133;
	st.volatile.global.u32 	[%rd136], %r377;
	ld.shared.u32 	%r378, [%r353+20];
	add.s32 	%r379, %r355, 5;
	mul.wide.u32 	%rd137, %r379, 4;
	add.s64 	%rd138, %rd35, %rd137;
	st.volatile.global.u32 	[%rd138], %r378;
	ld.shared.u32 	%r380, [%r357+20];
	add.s64 	%rd139, %rd34, %rd137;
	st.volatile.global.u32 	[%rd139], %r380;
	ld.shared.u32 	%r381, [%r360+20];
	add.s64 	%rd140, %rd33, %rd137;
	st.volatile.global.u32 	[%rd140], %r381;
	ld.shared.u32 	%r382, [%r353+24];
	add.s32 	%r383, %r355, 6;
	mul.wide.u32 	%rd141, %r383, 4;
	add.s64 	%rd142, %rd35, %rd141;
	st.volatile.global.u32 	[%rd142], %r382;
	ld.shared.u32 	%r384, [%r357+24];
	add.s64 	%rd143, %rd34, %rd141;
	st.volatile.global.u32 	[%rd143], %r384;
	ld.shared.u32 	%r385, [%r360+24];
	add.s64 	%rd144, %rd33, %rd141;
	st.volatile.global.u32 	[%rd144], %r385;
	ld.shared.u32 	%r386, [%r353+28];
	add.s32 	%r387, %r355, 7;
	mul.wide.u32 	%rd145, %r387, 4;
	add.s64 	%rd146, %rd35, %rd145;
	st.volatile.global.u32 	[%rd146], %r386;
	ld.shared.u32 	%r388, [%r357+28];
	add.s64 	%rd147, %rd34, %rd145;
	st.volatile.global.u32 	[%rd147], %r388;
	ld.shared.u32 	%r389, [%r360+28];
	add.s64 	%rd148, %rd33, %rd145;
	st.volatile.global.u32 	[%rd148], %r389;
	add.s32 	%r417, %r417, 8;
	setp.ne.s32 	%p58, %r417, 720;
	@%p58 bra 	$L__BB0_22;
$L__BB0_23:
	ret;
$L__BB0_24:
	mov.b32 	%r10, %f1;
	mov.b64 	%rd153, 0;
	mov.b32 	%r392, 0;
	mov.u64 	%rd151, __cudart_i2opi_f;
	mov.u64 	%rd152, %rd7;
$L__BB0_25:
	.pragma "nounroll";
	ld.global.nc.u32 	%r101, [%rd151];
	shl.b32 	%r102, %r10, 8;
	or.b32  	%r103, %r102, -2147483648;
	mad.wide.u32 	%rd53, %r101, %r103, %rd153;
	shr.u64 	%rd153, %rd53, 32;
	st.local.u32 	[%rd152], %rd53;
	add.s32 	%r392, %r392, 1;
	add.s64 	%rd152, %rd152, 4;
	add.s64 	%rd151, %rd151, 4;
	setp.ne.s32 	%p6, %r392, 6;
	@%p6 bra 	$L__BB0_25;
	shr.u32 	%r104, %r10, 23;
	st.local.u32 	[%rd7+24], %rd153;
	and.b32  	%r13, %r104, 31;
	and.b32  	%r105, %r104, 224;
	add.s32 	%r106, %r105, -128;
	shr.u32 	%r107, %r106, 5;
	mul.wide.u32 	%rd54, %r107, 4;
	sub.s64 	%rd19, %rd7, %rd54;
	ld.local.u32 	%r393, [%rd19+24];
	ld.local.u32 	%r394, [%rd19+20];
	setp.eq.s32 	%p7, %r13, 0;
	@%p7 bra 	$L__BB0_28;
	shf.l.wrap.b32 	%r393, %r394, %r393, %r13;
	ld.local.u32 	%r108, [%rd19+16];
	shf.l.wrap.b32 	%r394, %r108, %r394, %r13;
$L__BB0_28:
	shr.u32 	%r109, %r393, 30;
	shf.l.wrap.b32 	%r110, %r394, %r393, 2;
	shl.b32 	%r111, %r394, 2;
	shr.u32 	%r112, %r110, 31;
	add.s32 	%r113, %r112, %r109;
	neg.s32 	%r114, %r113;
	setp.lt.s32 	%p8, %r10, 0;
	selp.b32 	%r395, %r114, %r113, %p8;
	xor.b32  	%r115, %r110, %r10;
	shr.s32 	%r116, %r110, 31;
	xor.b32  	%r117, %r116, %r110;
	xor.b32  	%r118, %r116, %r111;
	cvt.u64.u32 	%rd55, %r117;
	shl.b64 	%rd56, %rd55, 32;
	cvt.u64.u32 	%rd57, %r118;
	or.b64  	%rd58, %rd56, %rd57;
	cvt.rn.f64.s64 	%fd1, %rd58;
	mul.f64 	%fd2, %fd1, 0d3BF921FB54442D19;
	cvt.rn.f32.f64 	%f40, %fd2;
	neg.f32 	%f41, %f40;
	setp.lt.s32 	%p9, %r115, 0;
	selp.f32 	%f256, %f41, %f40, %p9;
$L__BB0_29:
	mul.rn.f32 	%f43, %f256, %f256;
	and.b32  	%r120, %r395, 1;
	setp.eq.b32 	%p10, %r120, 1;
	selp.f32 	%f44, 0f3F800000, %f256, %p10;
	fma.rn.f32 	%f45, %f43, %f44, 0f00000000;
	fma.rn.f32 	%f46, %f43, 0f37CBAC00, 0fBAB607ED;
	selp.f32 	%f47, %f46, 0fB94D4153, %p10;
	selp.f32 	%f48, 0f3D2AAABB, 0f3C0885E4, %p10;
	fma.rn.f32 	%f49, %f47, %f43, %f48;
	selp.f32 	%f50, 0fBEFFFFFF, 0fBE2AAAA8, %p10;
	fma.rn.f32 	%f51, %f49, %f43, %f50;
	fma.rn.f32 	%f52, %f51, %f45, %f44;
	and.b32  	%r121, %r395, 2;
	setp.eq.s32 	%p11, %r121, 0;
	mov.f32 	%f53, 0f00000000;
	sub.f32 	%f54, %f53, %f52;
	selp.f32 	%f7, %f52, %f54, %p11;
	mul.wide.u32 	%rd59, %r391, 4;
	add.s64 	%rd20, %rd10, %rd59;
	ld.volatile.global.f32 	%f55, [%rd20];
	mul.f32 	%f8, %f55, 0f39986E90;
	mul.f32 	%f56, %f8, 0f3F22F983;
	cvt.rni.s32.f32 	%r399, %f56;
	cvt.rn.f32.s32 	%f57, %r399;
	fma.rn.f32 	%f58, %f57, 0fBFC90FDA, %f8;
	fma.rn.f32 	%f59, %f57, 0fB3A22168, %f58;
	fma.rn.f32 	%f257, %f57, 0fA7C234C5, %f59;
	abs.f32 	%f10, %f8;
	setp.ltu.f32 	%p12, %f10, 0f47CE4780;
	@%p12 bra 	$L__BB0_37;
	setp.neu.f32 	%p13, %f10, 0f7F800000;
	@%p13 bra 	$L__BB0_32;
	mov.f32 	%f62, 0f00000000;
	mul.rn.f32 	%f257, %f8, %f62;
	mov.b32 	%r399, 0;
	bra.uni 	$L__BB0_37;
$L__BB0_32:
	mov.b32 	%r23, %f8;
	mov.b64 	%rd154, 0;
	mov.b32 	%r396, 0;
$L__BB0_33:
	.pragma "nounroll";
	mul.wide.u32 	%rd61, %r396, 4;
	mov.u64 	%rd62, __cudart_i2opi_f;
	add.s64 	%rd63, %rd62, %rd61;
	ld.global.nc.u32 	%r123, [%rd63];
	shl.b32 	%r124, %r23, 8;
	or.b32  	%r125, %r124, -2147483648;
	mad.wide.u32 	%rd64, %r123, %r125, %rd154;
	shr.u64 	%rd154, %rd64, 32;
	add.s64 	%rd65, %rd6, %rd61;
	st.local.u32 	[%rd65], %rd64;
	add.s32 	%r396, %r396, 1;
	setp.ne.s32 	%p14, %r396, 6;
	@%p14 bra 	$L__BB0_33;
	shr.u32 	%r126, %r23, 23;
	st.local.u32 	[%rd6+24], %rd154;
	and.b32  	%r26, %r126, 31;
	and.b32  	%r127, %r126, 224;
	add.s32 	%r128, %r127, -128;
	shr.u32 	%r129, %r128, 5;
	mul.wide.u32 	%rd66, %r129, 4;
	sub.s64 	%rd23, %rd6, %rd66;
	ld.local.u32 	%r397, [%rd23+24];
	ld.local.u32 	%r398, [%rd23+20];
	setp.eq.s32 	%p15, %r26, 0;
	@%p15 bra 	$L__BB0_36;
	shf.l.wrap.b32 	%r397, %r398, %r397, %r26;
	ld.local.u32 	%r130, [%rd23+16];
	shf.l.wrap.b32 	%r398, %r130, %r398, %r26;
$L__BB0_36:
	shr.u32 	%r131, %r397, 30;
	shf.l.wrap.b32 	%r132, %r398, %r397, 2;
	shl.b32 	%r133, %r398, 2;
	shr.u32 	%r134, %r132, 31;
	add.s32 	%r135, %r134, %r131;
	neg.s32 	%r136, %r135;
	setp.lt.s32 	%p16, %r23, 0;
	selp.b32 	%r399, %r136, %r135, %p16;
	xor.b32  	%r137, %r132, %r23;
	shr.s32 	%r138, %r132, 31;
	xor.b32  	%r139, %r138, %r132;
	xor.b32  	%r140, %r138, %r133;
	cvt.u64.u32 	%rd67, %r139;
	shl.b64 	%rd68, %rd67, 32;
	cvt.u64.u32 	%rd69, %r140;
	or.b64  	%rd70, %rd68, %rd69;
	cvt.rn.f64.s64 	%fd3, %rd70;
	mul.f64 	%fd4, %fd3, 0d3BF921FB54442D19;
	cvt.rn.f32.f64 	%f60, %fd4;
	neg.f32 	%f61, %f60;
	setp.lt.s32 	%p17, %r137, 0;
	selp.f32 	%f257, %f61, %f60, %p17;
$L__BB0_37:
	mul.rn.f32 	%f63, %f257, %f257;
	and.b32  	%r142, %r399, 1;
	setp.eq.b32 	%p18, %r142, 1;
	selp.f32 	%f64, 0f3F800000, %f257, %p18;
	fma.rn.f32 	%f65, %f63, %f64, 0f00000000;
	fma.rn.f32 	%f66, %f63, 0f37CBAC00, 0fBAB607ED;
	selp.f32 	%f67, %f66, 0fB94D4153, %p18;
	selp.f32 	%f68, 0f3D2AAABB, 0f3C0885E4, %p18;
	fma.rn.f32 	%f69, %f67, %f63, %f68;
	selp.f32 	%f70, 0fBEFFFFFF, 0fBE2AAAA8, %p18;
	fma.rn.f32 	%f71, %f69, %f63, %f70;
	fma.rn.f32 	%f72, %f71, %f65, %f64;
	and.b32  	%r143, %r399, 2;
	setp.eq.s32 	%p19, %r143, 0;
	mov.f32 	%f73, 0f00000000;
	sub.f32 	%f74, %f73, %f72;
	selp.f32 	%f75, %f72, %f74, %p19;
	mul.f32 	%f14, %f7, %f75;
	ld.volatile.global.f32 	%f76, [%rd12];
	mul.f32 	%f15, %f76, 0f39986E90;
	mul.f32 	%f77, %f15, 0f3F22F983;
	cvt.rni.s32.f32 	%r403, %f77;
	cvt.rn.f32.s32 	%f78, %r403;
	fma.rn.f32 	%f79, %f78, 0fBFC90FDA, %f15;
	fma.rn.f32 	%f80, %f78, 0fB3A22168, %f79;
	fma.rn.f32 	%f258, %f78, 0fA7C234C5, %f80;
	abs.f32 	%f17, %f15;
	setp.ltu.f32 	%p20, %f17, 0f47CE4780;
	@%p20 bra 	$L__BB0_45;
	setp.neu.f32 	%p21, %f17, 0f7F800000;
	@%p21 bra 	$L__BB0_40;
	mov.f32 	%f83, 0f00000000;
	mul.rn.f32 	%f258, %f15, %f83;
	mov.b32 	%r403, 0;
	bra.uni 	$L__BB0_45;
$L__BB0_40:
	mov.b32 	%r36, %f15;
	mov.b64 	%rd155, 0;
	mov.b32 	%r400, 0;
$L__BB0_41:
	.pragma "nounroll";
	mul.wide.u32 	%rd72, %r400, 4;
	mov.u64 	%rd73, __cudart_i2opi_f;
	add.s64 	%rd74, %rd73, %rd72;
	ld.global.nc.u32 	%r145, [%rd74];
	shl.b32 	%r146, %r36, 8;
	or.b32  	%r147, %r146, -2147483648;
	mad.wide.u32 	%rd75, %r145, %r147, %rd155;
	shr.u64 	%rd155, %rd75, 32;
	add.s64 	%rd76, %rd5, %rd72;
	st.local.u32 	[%rd76], %rd75;
	add.s32 	%r400, %r400, 1;
	setp.ne.s32 	%p22, %r400, 6;
	@%p22 bra 	$L__BB0_41;
	shr.u32 	%r148, %r36, 23;
	st.local.u32 	[%rd5+24], %rd155;
	and.b32  	%r39, %r148, 31;
	and.b32  	%r149, %r148, 224;
	add.s32 	%r150, %r149, -128;
	shr.u32 	%r151, %r150, 5;
	mul.wide.u32 	%rd77, %r151, 4;
	sub.s64 	%rd26, %rd5, %rd77;
	ld.local.u32 	%r401, [%rd26+24];
	ld.local.u32 	%r402, [%rd26+20];
	setp.eq.s32 	%p23, %r39, 0;
	@%p23 bra 	$L__BB0_44;
	shf.l.wrap.b32 	%r401, %r402, %r401, %r39;
	ld.local.u32 	%r152, [%rd26+16];
	shf.l.wrap.b32 	%r402, %r152, %r402, %r39;
$L__BB0_44:
	shr.u32 	%r153, %r401, 30;
	shf.l.wrap.b32 	%r154, %r402, %r401, 2;
	shl.b32 	%r155, %r402, 2;
	shr.u32 	%r156, %r154, 31;
	add.s32 	%r157, %r156, %r153;
	neg.s32 	%r158, %r157;
	setp.lt.s32 	%p24, %r36, 0;
	selp.b32 	%r403, %r158, %r157, %p24;
	xor.b32  	%r159, %r154, %r36;
	shr.s32 	%r160, %r154, 31;
	xor.b32  	%r161, %r160, %r154;
	xor.b32  	%r162, %r160, %r155;
	cvt.u64.u32 	%rd78, %r161;
	shl.b64 	%rd79, %rd78, 32;
	cvt.u64.u32 	%rd80, %r162;
	or.b64  	%rd81, %rd79, %rd80;
	cvt.rn.f64.s64 	%fd5, %rd81;
	mul.f64 	%fd6, %fd5, 0d3BF921FB54442D19;
	cvt.rn.f32.f64 	%f81, %fd6;
	neg.f32 	%f82, %f81;
	setp.lt.s32 	%p25, %r159, 0;
	selp.f32 	%f258, %f82, %f81, %p25;
$L__BB0_45:
	add.s32 	%r164, %r403, 1;
	mul.rn.f32 	%f84, %f258, %f258;
	and.b32  	%r165, %r403, 1;
	setp.eq.b32 	%p26, %r165, 1;
	selp.f32 	%f85, %f258, 0f3F800000, %p26;
	fma.rn.f32 	%f86, %f84, %f85, 0f00000000;
	fma.rn.f32 	%f87, %f84, 0f37CBAC00, 0fBAB607ED;
	selp.f32 	%f88, 0fB94D4153, %f87, %p26;
	selp.f32 	%f89, 0f3C0885E4, 0f3D2AAABB, %p26;
	fma.rn.f32 	%f90, %f88, %f84, %f89;
	selp.f32 	%f91, 0fBE2AAAA8, 0fBEFFFFFF, %p26;
	fma.rn.f32 	%f92, %f90, %f84, %f91;
	fma.rn.f32 	%f93, %f92, %f86, %f85;
	and.b32  	%r166, %r164, 2;
	setp.eq.s32 	%p27, %r166, 0;
	mov.f32 	%f94, 0f00000000;
	sub.f32 	%f95, %f94, %f93;
	selp.f32 	%f21, %f93, %f95, %p27;
	ld.volatile.global.f32 	%f96, [%rd20];
	mul.f32 	%f22, %f96, 0f39986E90;
	mul.f32 	%f97, %f22, 0f3F22F983;
	cvt.rni.s32.f32 	%r407, %f97;
	cvt.rn.f32.s32 	%f98, %r407;
	fma.rn.f32 	%f99, %f98, 0fBFC90FDA, %f22;
	fma.rn.f32 	%f100, %f98, 0fB3A22168, %f99;
	fma.rn.f32 	%f259, %f98, 0fA7C234C5, %f100;
	abs.f32 	%f24, %f22;
	setp.ltu.f32 	%p28, %f24, 0f47CE4780;
	@%p28 bra 	$L__BB0_53;
	setp.neu.f32 	%p29, %f24, 0f7F800000;
	@%p29 bra 	$L__BB0_48;
	mov.f32 	%f103, 0f00000000;
	mul.rn.f32 	%f259, %f22, %f103;
	mov.b32 	%r407, 0;
	bra.uni 	$L__BB0_53;
$L__BB0_48:
	mov.b32 	%r49, %f22;
	mov.b64 	%rd156, 0;
	mov.b32 	%r404, 0;
$L__BB0_49:
	.pragma "nounroll";
	mul.wide.u32 	%rd83, %r404, 4;
	mov.u64 	%rd84, __cudart_i2opi_f;
	add.s64 	%rd85, %rd84, %rd83;
	ld.global.nc.u32 	%r168, [%rd85];
	shl.b32 	%r169, %r49, 8;
	or.b32  	%r170, %r169, -2147483648;
	mad.wide.u32 	%rd86, %r168, %r170, %rd156;
	shr.u64 	%rd156, %rd86, 32;
	add.s64 	%rd87, %rd4, %rd83;
	st.local.u32 	[%rd87], %rd86;
	add.s32 	%r404, %r404, 1;
	setp.ne.s32 	%p30, %r404, 6;
	@%p30 bra 	$L__BB0_49;
	shr.u32 	%r171, %r49, 23;
	st.local.u32 	[%rd4+24], %rd156;
	and.b32  	%r52, %r171, 31;
	and.b32  	%r172, %r171, 224;
	add.s32 	%r173, %r172, -128;
	shr.u32 	%r174, %r173, 5;
	mul.wide.u32 	%rd88, %r174, 4;
	sub.s64 	%rd29, %rd4, %rd88;
	ld.local.u32 	%r405, [%rd29+24];
	ld.local.u32 	%r406, [%rd29+20];
	setp.eq.s32 	%p31, %r52, 0;
	@%p31 bra 	$L__BB0_52;
	shf.l.wrap.b32 	%r405, %r406, %r405, %r52;
	ld.local.u32 	%r175, [%rd29+16];
	shf.l.wrap.b32 	%r406, %r175, %r406, %r52;
$L__BB0_52:
	shr.u32 	%r176, %r405, 30;
	shf.l.wrap.b32 	%r177, %r406, %r405, 2;
	shl.b32 	%r178, %r406, 2;
	shr.u32 	%r179, %r177, 31;
	add.s32 	%r180, %r179, %r176;
	neg.s32 	%r181, %r180;
	setp.lt.s32 	%p32, %r49, 0;
	selp.b32 	%r407, %r181, %r180, %p32;
	xor.b32  	%r182, %r177, %r49;
	shr.s32 	%r183, %r177, 31;
	xor.b32  	%r184, %r183, %r177;
	xor.b32  	%r185, %r183, %r178;
	cvt.u64.u32 	%rd89, %r184;
	shl.b64 	%rd90, %rd89, 32;
	cvt.u64.u32 	%rd91, %r185;
	or.b64  	%rd92, %rd90, %rd91;
	cvt.rn.f64.s64 	%fd7, %rd92;
	mul.f64 	%fd8, %fd7, 0d3BF921FB54442D19;
	cvt.rn.f32.f64 	%f101, %fd8;
	neg.f32 	%f102, %f101;
	setp.lt.s32 	%p33, %r182, 0;
	selp.f32 	%f259, %f102, %f101, %p33;
$L__BB0_53:
	add.s32 	%r187, %r407, 1;
	mul.rn.f32 	%f104, %f259, %f259;
	and.b32  	%r188, %r407, 1;
	setp.eq.b32 	%p34, %r188, 1;
	selp.f32 	%f105, %f259, 0f3F800000, %p34;
	fma.rn.f32 	%f106, %f104, %f105, 0f00000000;
	fma.rn.f32 	%f107, %f104, 0f37CBAC00, 0fBAB607ED;
	selp.f32 	%f108, 0fB94D4153, %f107, %p34;
	selp.f32 	%f109, 0f3C0885E4, 0f3D2AAABB, %p34;
	fma.rn.f32 	%f110, %f108, %f104, %f109;
	selp.f32 	%f111, 0fBE2AAAA8, 0fBEFFFFFF, %p34;
	fma.rn.f32 	%f112, %f110, %f104, %f111;
	fma.rn.f32 	%f113, %f112, %f106, %f105;
	and.b32  	%r189, %r187, 2;
	setp.eq.s32 	%p35, %r189, 0;
	mov.f32 	%f114, 0f00000000;
	sub.f32 	%f115, %f114, %f113;
	selp.f32 	%f116, %f113, %f115, %p35;
	mul.f32 	%f28, %f21, %f116;
	ld.volatile.global.f32 	%f117, [%rd8];
	ld.volatile.global.f32 	%f118, [%rd9];
	sub.f32 	%f119, %f117, %f118;
	mul.f32 	%f29, %f119, 0f39986E90;
	mul.f32 	%f120, %f29, 0f3F22F983;
	cvt.rni.s32.f32 	%r411, %f120;
	cvt.rn.f32.s32 	%f121, %r411;
	fma.rn.f32 	%f122, %f121, 0fBFC90FDA, %f29;
	fma.rn.f32 	%f123, %f121, 0fB3A22168, %f122;
	fma.rn.f32 	%f260, %f121, 0fA7C234C5, %f123;
	abs.f32 	%f31, %f29;
	setp.ltu.f32 	%p36, %f31, 0f47CE4780;
	@%p36 bra 	$L__BB0_61;
	setp.neu.f32 	%p37, %f31, 0f7F800000;
	@%p37 bra 	$L__BB0_56;
	mov.f32 	%f126, 0f00000000;
	mul.rn.f32 	%f260, %f29, %f126;
	mov.b32 	%r411, 0;
	bra.uni 	$L__BB0_61;
$L__BB0_56:
	mov.b32 	%r62, %f29;
	mov.b64 	%rd157, 0;
	mov.b32 	%r408, 0;
$L__BB0_57:
	.pragma "nounroll";
	mul.wide.u32 	%rd94, %r408, 4;
	mov.u64 	%rd95, __cudart_i2opi_f;
	add.s64 	%rd96, %rd95, %rd94;
	ld.global.nc.u32 	%r191, [%rd96];
	shl.b32 	%r192, %r62, 8;
	or.b32  	%r193, %r192, -2147483648;
	mad.wide.u32 	%rd97, %r191, %r193, %rd157;
	shr.u64 	%rd157, %rd97, 32;
	add.s64 	%rd98, %rd3, %rd94;
	st.local.u32 	[%rd98], %rd97;
	add.s32 	%r408, %r408, 1;
	setp.ne.s32 	%p38, %r408, 6;
	@%p38 bra 	$L__BB0_57;
	shr.u32 	%r194, %r62, 23;
	st.local.u32 	[%rd3+24], %rd157;
	and.b32  	%r65, %r194, 31;
	and.b32  	%r195, %r194, 224;
	add.s32 	%r196, %r195, -128;
	shr.u32 	%r197, %r196, 5;
	mul.wide.u32 	%rd99, %r197, 4;
	sub.s64 	%rd32, %rd3, %rd99;
	ld.local.u32 	%r409, [%rd32+24];
	ld.local.u32 	%r410, [%rd32+20];
	setp.eq.s32 	%p39, %r65, 0;
	@%p39 bra 	$L__BB0_60;
	shf.l.wrap.b32 	%r409, %r410, %r409, %r65;
	ld.local.u32 	%r198, [%rd32+16];
	shf.l.wrap.b32 	%r410, %r198, %r410, %r65;
$L__BB0_60:
	shr.u32 	%r199, %r409, 30;
	shf.l.wrap.b32 	%r200, %r410, %r409, 2;
	shl.b32 	%r201, %r410, 2;
	shr.u32 	%r202, %r200, 31;
	add.s32 	%r203, %r202, %r199;
	neg.s32 	%r204, %r203;
	setp.lt.s32 	%p40, %r62, 0;
	selp.b32 	%r411, %r204, %r203, %p40;
	xor.b32  	%r205, %r200, %r62;
	shr.s32 	%r206, %r200, 31;
	xor.b32  	%r207, %r206, %r200;
	xor.b32  	%r208, %r206, %r201;
	cvt.u64.u32 	%rd100, %r207;
	shl.b64 	%rd101, %rd100, 32;
	cvt.u64.u32 	%rd102, %r208;
	or.b64  	%rd103, %rd101, %rd102;
	cvt.rn.f64.s64 	%fd9, %rd103;
	mul.f64 	%fd10, %fd9, 0d3BF921FB54442D19;
	cvt.rn.f32.f64 	%f124, %fd10;
	neg.f32 	%f125, %f124;
	setp.lt.s32 	%p41, %r205, 0;
	selp.f32 	%f260, %f125, %f124, %p41;
$L__BB0_61:
	add.s32 	%r210, %r411, 1;
	mul.rn.f32 	%f127, %f260, %f260;
	and.b32  	%r211, %r411, 1;
	setp.eq.b32 	%p42, %r211, 1;
	selp.f32 	%f128, %f260, 0f3F800000, %p42;
	fma.rn.f32 	%f129, %f127, %f128, 0f00000000;
	fma.rn.f32 	%f130, %f127, 0f37CBAC00, 0fBAB607ED;
	selp.f32 	%f131, 0fB94D4153, %f130, %p42;
	selp.f32 	%f132, 0f3C0885E4, 0f3D2AAABB, %p42;
	fma.rn.f32 	%f133, %f131, %f127, %f132;
	selp.f32 	%f134, 0fBE2AAAA8, 0fBEFFFFFF, %p42;
	fma.rn.f32 	%f135, %f133, %f127, %f134;
	fma.rn.f32 	%f136, %f135, %f129, %f128;
	and.b32  	%r212, %r210, 2;
	setp.eq.s32 	%p43, %r212, 0;
	mov.f32 	%f137, 0f00000000;
	sub.f32 	%f138, %f137, %f136;
	selp.f32 	%f139, %f136, %f138, %p43;
	fma.rn.f32 	%f140, %f28, %f139, %f14;
	abs.f32 	%f141, %f140;
	fma.rn.f32 	%f142, %f141, 0fBF000000, 0f3F000000;
	rsqrt.approx.ftz.f32 	%f143, %f142;
	mul.f32 	%f144, %f143, %f142;
	mul.f32 	%f145, %f143, 0fBF000000;
	fma.rn.f32 	%f146, %f144, %f145, 0f3F000000;
	fma.rn.f32 	%f147, %f144, %f146, %f144;
	setp.eq.f32 	%p44, %f141, 0f3F800000;
	selp.f32 	%f148, 0f00000000, %f147, %p44;
	setp.gt.f32 	%p45, %f141, 0f3F0F5C29;
	selp.f32 	%f149, %f148, %f141, %p45;
	copysign.f32 	%f150, %f140, %f149;
	mul.f32 	%f151, %f150, %f150;
	fma.rn.f32 	%f152, %f151, 0f3D10ECEF, 0f3C8B1ABB;
	fma.rn.f32 	%f153, %f152, %f151, 0f3CFC028C;
	fma.rn.f32 	%f154, %f153, %f151, 0f3D372139;
	fma.rn.f32 	%f155, %f154, %f151, 0f3D9993DB;
	fma.rn.f32 	%f156, %f155, %f151, 0f3E2AAAC6;
	mul.f32 	%f157, %f151, %f156;
	fma.rn.f32 	%f158, %f157, %f150, %f150;
	neg.f32 	%f159, %f158;
	selp.f32 	%f160, %f158, %f159, %p45;
	fma.rn.f32 	%f161, 0f3F6EE581, 0f3FD774EB, %f160;
	setp.gt.f32 	%p46, %f140, 0f3F0F5C29;
	selp.f32 	%f162, %f158, %f161, %p46;
	add.f32 	%f163, %f162, %f162;
	selp.f32 	%f164, %f163, %f162, %p45;
	mul.f32 	%f165, %f164, 0f42652EE1;
	cvt.f64.f32 	%fd11, %f165;
	mul.f64 	%fd12, %fd11, 0d4010000000000000;
	cvt.rzi.s32.f64 	%r213, %fd12;
	shl.b32 	%r214, %r213, 2;
	mov.u32 	%r215, _ZZ6anglesPVfS0_S0_S0_PViS2_S2_E2mn;
	add.s32 	%r216, %r215, %r214;
	atom.shared.add.u32 	%r217, [%r216], 1;
	add.s32 	%r391, %r391, 1;
	setp.eq.s32 	%p47, %r391, 10000;
	@%p47 bra 	$L__BB0_8;
	bra.uni 	$L__BB0_5;

}


// ===== COMPILED SASS (sm_100) =====

	.target	sm_100

	.elftype	@"ET_EXEC"


//--------------------- .note.nv.tkinfo           --------------------------
	.section	.note.nv.tkinfo,"",@"SHT_NOTE"
	.sectionflags	@"SHF_NOTE_NV_TKINFO"
	.tkinfo
        /*0018*/ 	.word	0x00000002
        /*0030*/ 	.string	""
        /*0030*/ 	.string	"ptxas"
        /*0030*/ 	.string	"Cuda compilation tools, release 13.0, V13.0.88"
        /*0030*/ 	.string	"Build cuda_13.0.r13.0/compiler.36424714_0"
        /*0030*/ 	.string	"-arch sm_100 -m 64 "



//--------------------- .note.nv.cuinfo           --------------------------
	.section	.note.nv.cuinfo,"",@"SHT_NOTE"
	.sectionflags	@"SHF_NOTE_NV_CUINFO"
        /*0018*/ 	.short	0x0002
        /*001a*/ 	.short	0x0064
        /*001c*/ 	.short	0x0082
	.zero		2


//--------------------- .nv.info                  --------------------------
	.section	.nv.info,"",@"SHT_CUDA_INFO"
	.align	4


	//----- nvinfo : EIATTR_REGCOUNT
	.align		4
        /*0000*/ 	.byte	0x04, 0x2f
        /*0002*/ 	.short	(.L_2 - .L_1)
	.align		4
.L_1:
        /*0004*/ 	.word	index@(_Z6anglesPVfS0_S0_S0_PViS2_S2_)
        /*0008*/ 	.word	0x00000028


	//----- nvinfo : EIATTR_FRAME_SIZE
	.align		4
.L_2:
        /*000c*/ 	.byte	0x04, 0x11
        /*000e*/ 	.short	(.L_4 - .L_3)
	.align		4
.L_3:
        /*0010*/ 	.word	index@(_Z6anglesPVfS0_S0_S0_PViS2_S2_)
        /*0014*/ 	.word	0x00000000


	//----- nvinfo : EIATTR_MIN_STACK_SIZE
	.align		4
.L_4:
        /*0018*/ 	.byte	0x04, 0x12
        /*001a*/ 	.short	(.L_6 - .L_5)
	.align		4
.L_5:
        /*001c*/ 	.word	index@(_Z6anglesPVfS0_S0_S0_PViS2_S2_)
        /*0020*/ 	.word	0x00000000
.L_6:


//--------------------- .nv.compat                --------------------------
	.section	.nv.compat,"",@"SHT_CUDA_COMPAT_INFO"
	.align	4
        /*0000*/ 	.byte	0x02, 0x09, 0x00, 0x00, 0x02, 0x02, 0x01, 0x00, 0x02, 0x05, 0x05, 0x00, 0x03, 0x07, 0x01, 0x01
        /*0010*/ 	.byte	0x02, 0x03, 0x00, 0x00, 0x02, 0x06, 0x01, 0x00, 0x04, 0x0b, 0x08, 0x00, 0x01, 0x00, 0x00, 0x00
        /*0020*/ 	.byte	0x00, 0x00, 0x00, 0x00


//--------------------- .nv.info._Z6anglesPVfS0_S0_S0_PViS2_S2_ --------------------------
	.section	.nv.info._Z6anglesPVfS0_S0_S0_PViS2_S2_,"",@"SHT_CUDA_INFO"
	.sectionflags	@""
	.align	4


	//----- nvinfo : EIATTR_CUDA_API_VERSION
	.align		4
        /*0000*/ 	.byte	0x04, 0x37
        /*0002*/ 	.short	(.L_8 - .L_7)
.L_7:
        /*0004*/ 	.word	0x00000082


	//----- nvinfo : EIATTR_KPARAM_INFO
	.align		4
.L_8:
        /*0008*/ 	.byte	0x04, 0x17
        /*000a*/ 	.short	(.L_10 - .L_9)
.L_9:
        /*000c*/ 	.word	0x00000000
        /*0010*/ 	.short	0x0006
        /*0012*/ 	.short	0x0030
        /*0014*/ 	.byte	0x00, 0xf5, 0x21, 0x00


	//----- nvinfo : EIATTR_KPARAM_INFO
	.align		4
.L_10:
        /*0018*/ 	.byte	0x04, 0x17
        /*001a*/ 	.short	(.L_12 - .L_11)
.L_11:
        /*001c*/ 	.word	0x00000000
        /*0020*/ 	.short	0x0005
        /*0022*/ 	.short	0x0028
        /*0024*/ 	.byte	0x00, 0xf5, 0x21, 0x00


	//----- nvinfo : EIATTR_KPARAM_INFO
	.align		4
.L_12:
        /*0028*/ 	.byte	0x04, 0x17
        /*002a*/ 	.short	(.L_14 - .L_13)
.L_13:
        /*002c*/ 	.word	0x00000000
        /*0030*/ 	.short	0x0004
        /*0032*/ 	.short	0x0020
        /*0034*/ 	.byte	0x00, 0xf5, 0x21, 0x00


	//----- nvinfo : EIATTR_KPARAM_INFO
	.align		4
.L_14:
        /*0038*/ 	.byte	0x04, 0x17
        /*003a*/ 	.short	(.L_16 - .L_15)
.L_15:
        /*003c*/ 	.word	0x00000000
        /*0040*/ 	.short	0x0003
        /*0042*/ 	.short	0x0018
        /*0044*/ 	.byte	0x00, 0xf5, 0x21, 0x00


	//----- nvinfo : EIATTR_KPARAM_INFO
	.align		4
.L_16:
        /*0048*/ 	.byte	0x04, 0x17
        /*004a*/ 	.short	(.L_18 - .L_17)
.L_17:
        /*004c*/ 	.word	0x00000000
        /*0050*/ 	.short	0x0002
        /*0052*/ 	.short	0x0010
        /*0054*/ 	.byte	0x00, 0xf5, 0x21, 0x00


	//----- nvinfo : EIATTR_KPARAM_INFO
	.align		4
.L_18:
        /*0058*/ 	.byte	0x04, 0x17
        /*005a*/ 	.short	(.L_20 - .L_19)
.L_19:
        /*005c*/ 	.word	0x00000000
        /*0060*/ 	.short	0x0001
        /*0062*/ 	.short	0x0008
        /*0064*/ 	.byte	0x00, 0xf5, 0x21, 0x00


	//----- nvinfo : EIATTR_KPARAM_INFO
	.align		4
.L_20:
        /*0068*/ 	.byte	0x04, 0x17
        /*006a*/ 	.short	(.L_22 - .L_21)
.L_21:
        /*006c*/ 	.word	0x00000000
        /*0070*/ 	.short	0x0000
        /*0072*/ 	.short	0x0000
        /*0074*/ 	.byte	0x00, 0xf5, 0x21, 0x00


	//----- nvinfo : EIATTR_SPARSE_MMA_MASK
	.align		4
.L_22:
        /*0078*/ 	.byte	0x03, 0x50
        /*007a*/ 	.short	0x0000


	//----- nvinfo : EIATTR_MAXREG_COUNT
	.align		4
        /*007c*/ 	.byte	0x03, 0x1b
        /*007e*/ 	.short	0x00ff


	//----- nvinfo : EIATTR_NUM_BARRIERS
	.align		4
        /*0080*/ 	.byte	0x02, 0x4c
        /*0082*/ 	.byte	0x01
	.zero		1


	//----- nvinfo : EIATTR_MERCURY_ISA_VERSION
	.align		4
        /*0084*/ 	.byte	0x03, 0x5f
        /*0086*/ 	.short	0x0101


	//----- nvinfo : EIATTR_VRC_CTA_INIT_COUNT
	.align		4
        /*0088*/ 	.byte	0x02, 0x4a
	.zero		1
	.zero		1


	//----- nvinfo : EIATTR_EXIT_INSTR_OFFSETS
	.align		4
        /*008c*/ 	.byte	0x04, 0x1c
        /*008e*/ 	.short	(.L_24 - .L_23)


	//   ....[0]....
.L_23:
        /*0090*/ 	.word	0x00003bc0


	//   ....[1]....
        /*0094*/ 	.word	0x000040c0


	//----- nvinfo : EIATTR_CRS_STACK_SIZE
	.align		4
.L_24:
        /*0098*/ 	.byte	0x04, 0x1e
        /*009a*/ 	.short	(.L_26 - .L_25)
.L_25:
        /*009c*/ 	.word	0x00000000


	//----- nvinfo : EIATTR_CBANK_PARAM_SIZE
	.align		4
.L_26:
        /*00a0*/ 	.byte	0x03, 0x19
        /*00a2*/ 	.short	0x0038


	//----- nvinfo : EIATTR_PARAM_CBANK
	.align		4
        /*00a4*/ 	.byte	0x04, 0x0a
        /*00a6*/ 	.short	(.L_28 - .L_27)
	.align		4
.L_27:
        /*00a8*/ 	.word	index@(.nv.constant0._Z6anglesPVfS0_S0_S0_PViS2_S2_)
        /*00ac*/ 	.short	0x0380
        /*00ae*/ 	.short	0x0038


	//----- nvinfo : EIATTR_SW_WAR
	.align		4
.L_28:
        /*00b0*/ 	.byte	0x04, 0x36
        /*00b2*/ 	.short	(.L_30 - .L_29)
.L_29:
        /*00b4*/ 	.word	0x00000008
.L_30:


//--------------------- .nv.callgraph             --------------------------
	.section	.nv.callgraph,"",@"SHT_CUDA_CALLGRAPH"
	.align	4
	.sectionentsize	8
	.align		4
        /*0000*/ 	.word	0x00000000
	.align		4
        /*0004*/ 	.word	0xffffffff
	.align		4
        /*0008*/ 	.word	0x00000000
	.align		4
        /*000c*/ 	.word	0xfffffffe
	.align		4
        /*0010*/ 	.word	0x00000000
	.align		4
        /*0014*/ 	.word	0xfffffffd
	.align		4
        /*0018*/ 	.word	0x00000000
	.align		4
        /*001c*/ 	.word	0xfffffffc


//--------------------- .nv.constant4             --------------------------
	.section	.nv.constant4,"a",@progbits
	.align	8
	.align		8
.nv.constant4:
        /*0000*/ 	.dword	__cudart_i2opi_f


//--------------------- .text._Z6anglesPVfS0_S0_S0_PViS2_S2_ --------------------------
	.section	.text._Z6anglesPVfS0_S0_S0_PViS2_S2_,"ax",@progbits
	.align	128
        .global         _Z6anglesPVfS0_S0_S0_PViS2_S2_
        .type           _Z6anglesPVfS0_S0_S0_PViS2_S2_,@function
        .size           _Z6anglesPVfS0_S0_S0_PViS2_S2_,(.L_x_32 - _Z6anglesPVfS0_S0_S0_PViS2_S2_)
        .other          _Z6anglesPVfS0_S0_S0_PViS2_S2_,@"STO_CUDA_ENTRY STV_DEFAULT"
_Z6anglesPVfS0_S0_S0_PViS2_S2_:
.text._Z6anglesPVfS0_S0_S0_PViS2_S2_:
[----:B------:R-:W-:Y:S01]  /*0000*/  LDC R1, c[0x0][0x37c] ;  /* 0x0000df00ff017b82 */ /* 0x000fe20000000800 */
[----:B------:R-:W0:Y:S01]  /*0010*/  S2R R3, SR_TID.X ;  /* 0x0000000000037919 */ /* 0x000e220000002100 */
[----:B------:R-:W1:Y:S01]  /*0020*/  LDCU UR4, c[0x0][0x360] ;  /* 0x00006c00ff0477ac */ /* 0x000e620008000800 */
[----:B------:R-:W-:Y:S01]  /*0030*/  BSSY.RECONVERGENT B0, `(.L_x_0) ;  /* 0x0000043000007945 */ /* 0x000fe20003800200 */
[----:B------:R-:W1:Y:S01]  /*0040*/  S2R R28, SR_CTAID.X ;  /* 0x00000000001c7919 */ /* 0x000e620000002500 */
[----:B0-----:R-:W-:Y:S01]  /*0050*/  ISETP.NE.AND P0, PT, R3, RZ, PT ;  /* 0x000000ff0300720c */ /* 0x001fe20003f05270 */
[----:B-1----:R-:W-:-:S12]  /*0060*/  IMAD R0, R28, UR4, R3 ;  /* 0x000000041c007c24 */ /* 0x002fd8000f8e0203 */
[----:B------:R-:W-:Y:S05]  /*0070*/  @P0 BRA `(.L_x_1) ;  /* 0x0000000000f80947 */ /* 0x000fea0003800000 */
[----:B------:R-:W0:Y:S01]  /*0080*/  S2UR UR8, SR_CgaCtaId ;  /* 0x00000000000879c3 */ /* 0x000e220000008800 */
[----:B------:R-:W-:Y:S02]  /*0090*/  UMOV UR4, 0x400 ;  /* 0x0000040000047882 */ /* 0x000fe40000000000 */
[----:B------:R-:W-:Y:S02]  /*00a0*/  UIADD3 UR6, UPT, UPT, UR4, 0xb40, URZ ;  /* 0x00000b4004067890 */ /* 0x000fe4000fffe0ff */
[----:B------:R-:W-:Y:S02]  /*00b0*/  UIADD3 UR7, UPT, UPT, UR4, 0x1680, URZ ;  /* 0x0000168004077890 */ /* 0x000fe4000fffe0ff */
[----:B0-----:R-:W-:Y:S02]  /*00c0*/  ULEA UR5, UR8, UR4, 0x18 ;  /* 0x0000000408057291 */ /* 0x001fe4000f8ec0ff */
[----:B------:R-:W-:Y:S02]  /*00d0*/  ULEA UR6, UR8, UR6, 0x18 ;  /* 0x0000000608067291 */ /* 0x000fe4000f8ec0ff */
[----:B------:R-:W-:Y:S01]  /*00e0*/  ULEA UR7, UR8, UR7, 0x18 ;  /* 0x0000000708077291 */ /* 0x000fe2000f8ec0ff */
[----:B------:R-:W-:-:S11]  /*00f0*/  UMOV UR4, URZ ;  /* 0x000000ff00047c82 */ /* 0x000fd60008000000 */
.L_x_2:
[----:B------:R-:W-:Y:S02]  /*0100*/  ULEA UR8, UR4, UR5, 0x2 ;  /* 0x0000000504087291 */ /* 0x000fe4000f8e10ff */
[----:B------:R-:W-:Y:S02]  /*0110*/  ULEA UR9, UR4, UR6, 0x2 ;  /* 0x0000000604097291 */ /* 0x000fe4000f8e10ff */
[----:B------:R-:W-:Y:S02]  /*0120*/  ULEA UR10, UR4, UR7, 0x2 ;  /* 0x00000007040a7291 */ /* 0x000fe4000f8e10ff */
[----:B------:R-:W-:-:S03]  /*0130*/  UIADD3 UR4, UPT, UPT, UR4, 0x10, URZ ;  /* 0x0000001004047890 */ /* 0x000fc6000fffe0ff */
[----:B------:R-:W-:Y:S01]  /*0140*/  STS [UR8], RZ ;  /* 0x000000ffff007988 */ /* 0x000fe20008000808 */
[----:B------:R-:W-:-:S03]  /*0150*/  UISETP.NE.AND UP0, UPT, UR4, 0x2d0, UPT ;  /* 0x000002d00400788c */ /* 0x000fc6000bf05270 */
[----:B------:R-:W-:Y:S04]  /*0160*/  STS [UR9], RZ ;  /* 0x000000ffff007988 */ /* 0x000fe80008000809 */
[----:B------:R-:W-:Y:S04]  /*0170*/  STS [UR10], RZ ;  /* 0x000000ffff007988 */ /* 0x000fe8000800080a */
[----:B------:R-:W-:Y:S04]  /*0180*/  STS [UR8+0x4], RZ ;  /* 0x000004ffff007988 */ /* 0x000fe80008000808 */
        /* <DEDUP_REMOVED lines=43> */
[----:B------:R-:W-:Y:S01]  /*0440*/  STS [UR10+0x3c], RZ ;  /* 0x00003cffff007988 */ /* 0x000fe2000800080a */
[----:B------:R-:W-:Y:S05]  /*0450*/  BRA.U UP0, `(.L_x_2) ;  /* 0xfffffffd00287547 */ /* 0x000fea000b83ffff */
.L_x_1:
[----:B------:R-:W-:Y:S05]  /*0460*/  BSYNC.RECONVERGENT B0 ;  /* 0x0000000000007941 */ /* 0x000fea0003800200 */
.L_x_0:
[----:B------:R-:W-:Y:S01]  /*0470*/  BAR.SYNC.DEFER_BLOCKING 0x0 ;  /* 0x0000000000007b1d */ /* 0x000fe20000010000 */
[----:B------:R-:W-:-:S05]  /*0480*/  ISETP.GT.AND P0, PT, R0, 0x270f, PT ;  /* 0x0000270f0000780c */ /* 0x000fca0003f04270 */
[----:B------:R-:W0:Y:S01]  /*0490*/  LDCU.64 UR6, c[0x0][0x358] ;  /* 0x00006b00ff0677ac */ /* 0x000e220008000a00 */
[----:B------:R-:W-:Y:S07]  /*04a0*/  BSSY.RECONVERGENT B0, `(.L_x_3) ;  /* 0x000036e000007945 */ /* 0x000fee0003800200 */
[----:B------:R-:W-:Y:S05]  /*04b0*/  @P0 BRA `(.L_x_4) ;  /* 0x0000003400b00947 */ /* 0x000fea0003800000 */
[----:B------:R-:W1:Y:S01]  /*04c0*/  LDC.64 R10, c[0x0][0x390] ;  /* 0x0000e400ff0a7b82 */ /* 0x000e620000000a00 */
[----:B------:R-:W-:-:S07]  /*04d0*/  IMAD.MOV.U32 R2, RZ, RZ, RZ ;  /* 0x000000ffff027224 */ /* 0x000fce00078e00ff */
[----:B------:R-:W2:Y:S01]  /*04e0*/  LDC.64 R12, c[0x0][0x380] ;  /* 0x0000e000ff0c7b82 */ /* 0x000ea20000000a00 */
[----:B-1----:R-:W-:-:S04]  /*04f0*/  IMAD.WIDE R10, R0, 0x4, R10 ;  /* 0x00000004000a7825 */ /* 0x002fc800078e020a */
[----:B--2---:R-:W-:-:S07]  /*0500*/  IMAD.WIDE R12, R0, 0x4, R12 ;  /* 0x00000004000c7825 */ /* 0x004fce00078e020c */
.L_x_22:
[----:B-1----:R-:W1:Y:S02]  /*0510*/  LDC.64 R14, c[0x0][0x388] ;  /* 0x0000e200ff0e7b82 */ /* 0x002e640000000a00 */
[----:B-1----:R-:W-:-:S05]  /*0520*/  IMAD.WIDE.U32 R18, R2, 0x4, R14 ;  /* 0x0000000402127825 */ /* 0x002fca00078e000e */
[----:B0-----:R-:W2:Y:S02]  /*0530*/  LDG.E.STRONG.SYS R9, desc[UR6][R18.64] ;  /* 0x0000000612097981 */ /* 0x001ea4000c1f5900 */
[----:B--2---:R-:W-:-:S04]  /*0540*/  FMUL R9, R9, 0.00029074074700474739075 ;  /* 0x39986e9009097820 */ /* 0x004fc80000400000 */
[C---:B------:R-:W-:Y:S01]  /*0550*/  FMUL R21, R9.reuse, 0.63661974668502807617 ;  /* 0x3f22f98309157820 */ /* 0x040fe20000400000 */
[----:B------:R-:W-:-:S05]  /*0560*/  FSETP.GE.AND P0, PT, |R9|, 105615, PT ;  /* 0x47ce47800900780b */ /* 0x000fca0003f06200 */
[----:B------:R-:W0:Y:S02]  /*0570*/  F2I.NTZ R21, R21 ;  /* 0x0000001500157305 */ /* 0x000e240000203100 */
[----:B0-----:R-:W-:-:S05]  /*0580*/  I2FP.F32.S32 R16, R21 ;  /* 0x0000001500107245 */ /* 0x001fca0000201400 */
[----:B------:R-:W-:-:S04]  /*0590*/  FFMA R17, R16, -1.5707962512969970703, R9 ;  /* 0xbfc90fda10117823 */ /* 0x000fc80000000009 */
[----:B------:R-:W-:-:S04]  /*05a0*/  FFMA R17, R16, -7.5497894158615963534e-08, R17 ;  /* 0xb3a2216810117823 */ /* 0x000fc80000000011 */
[----:B------:R-:W-:Y:S01]  /*05b0*/  FFMA R16, R16, -5.3903029534742383927e-15, R17 ;  /* 0xa7c234c510107823 */ /* 0x000fe20000000011 */
[----:B------:R-:W-:Y:S06]  /*05c0*/  @!P0 BRA `(.L_x_5) ;  /* 0x00000004006c8947 */ /* 0x000fec0003800000 */
[----:B------:R-:W-:-:S13]  /*05d0*/  FSETP.NEU.AND P0, PT, |R9|, +INF , PT ;  /* 0x7f8000000900780b */ /* 0x000fda0003f0d200 */
[----:B------:R-:W-:Y:S01]  /*05e0*/  @!P0 FMUL R16, RZ, R9 ;  /* 0x00000009ff108220 */ /* 0x000fe20000400000 */
[----:B------:R-:W-:Y:S01]  /*05f0*/  @!P0 IMAD.MOV.U32 R21, RZ, RZ, RZ ;  /* 0x000000ffff158224 */ /* 0x000fe200078e00ff */
[----:B------:R-:W-:Y:S06]  /*0600*/  @!P0 BRA `(.L_x_5) ;  /* 0x00000004005c8947 */ /* 0x000fec0003800000 */
[----:B------:R-:W0:Y:S01]  /*0610*/  LDCU.64 UR4, c[0x4][URZ] ;  /* 0x01000000ff0477ac */ /* 0x000e220008000a00 */
[----:B------:R-:W-:Y:S01]  /*0620*/  IMAD.SHL.U32 R18, R9, 0x100, RZ ;  /* 0x0000010009127824 */ /* 0x000fe200078e00ff */
[----:B------:R-:W-:Y:S02]  /*0630*/  CS2R R20, SRZ ;  /* 0x0000000000147805 */ /* 0x000fe4000001ff00 */
[----:B------:R-:W-:Y:S02]  /*0640*/  CS2R R22, SRZ ;  /* 0x0000000000167805 */ /* 0x000fe4000001ff00 */
[----:B------:R-:W-:Y:S02]  /*0650*/  LOP3.LUT R25, R18, 0x80000000, RZ, 0xfc, !PT ;  /* 0x8000000012197812 */ /* 0x000fe400078efcff */
[----:B0-----:R-:W-:Y:S01]  /*0660*/  MOV R16, UR4 ;  /* 0x0000000400107c02 */ /* 0x001fe20008000f00 */
[----:B------:R-:W-:-:S07]  /*0670*/  IMAD.U32 R17, RZ, RZ, UR5 ;  /* 0x00000005ff117e24 */ /* 0x000fce000f8e00ff */
.L_x_6:
[----:B------:R-:W2:Y:S01]  /*0680*/  LDG.E.CONSTANT R18, desc[UR6][R16.64] ;  /* 0x0000000610127981 */ /* 0x000ea2000c1e9900 */
[----:B------:R-:W-:Y:S01]  /*0690*/  ISETP.EQ.AND P6, PT, R22, RZ, PT ;  /* 0x000000ff1600720c */ /* 0x000fe20003fc2270 */
[----:B------:R-:W-:Y:S01]  /*06a0*/  VIADD R20, R20, 0x1 ;  /* 0x0000000114147836 */ /* 0x000fe20000000000 */
[C---:B------:R-:W-:Y:S02]  /*06b0*/  ISETP.EQ.AND P5, PT, R22.reuse, 0x4, PT ;  /* 0x000000041600780c */ /* 0x040fe40003fa2270 */
[C---:B------:R-:W-:Y:S02]  /*06c0*/  ISETP.EQ.AND P4, PT, R22.reuse, 0x8, PT ;  /* 0x000000081600780c */ /* 0x040fe40003f82270 */
[C---:B------:R-:W-:Y:S02]  /*06d0*/  ISETP.EQ.AND P3, PT, R22.reuse, 0xc, PT ;  /* 0x0000000c1600780c */ /* 0x040fe40003f62270 */
[C---:B------:R-:W-:Y:S02]  /*06e0*/  ISETP.EQ.AND P2, PT, R22.reuse, 0x10, PT ;  /* 0x000000101600780c */ /* 0x040fe40003f42270 */
[C---:B------:R-:W-:Y:S01]  /*06f0*/  ISETP.EQ.AND P1, PT, R22.reuse, 0x14, PT ;  /* 0x000000141600780c */ /* 0x040fe20003f22270 */
[----:B------:R-:W-:-:S02]  /*0700*/  VIADD R22, R22, 0x4 ;  /* 0x0000000416167836 */ /* 0x000fc40000000000 */
[----:B--2---:R-:W-:-:S03]  /*0710*/  IMAD.WIDE.U32 R18, R18, R25, RZ ;  /* 0x0000001912127225 */ /* 0x004fc600078e00ff */
[----:B------:R-:W-:-:S04]  /*0720*/  IADD3 R18, P0, PT, R18, R21, RZ ;  /* 0x0000001512127210 */ /* 0x000fc80007f1e0ff */
[-C--:B------:R-:W-:Y:S01]  /*0730*/  @P6 MOV R3, R18.reuse ;  /* 0x0000001200036202 */ /* 0x080fe20000000f00 */
[----:B------:R-:W-:Y:S01]  /*0740*/  IMAD.X R21, R19, 0x1, R23, P0 ;  /* 0x0000000113157824 */ /* 0x000fe200000e0617 */
[----:B------:R-:W-:Y:S01]  /*0750*/  ISETP.NE.AND P6, PT, R20, 0x6, PT ;  /* 0x000000061400780c */ /* 0x000fe20003fc5270 */
[--C-:B------:R-:W-:Y:S01]  /*0760*/  @P5 IMAD.MOV.U32 R4, RZ, RZ, R18.reuse ;  /* 0x000000ffff045224 */ /* 0x100fe200078e0012 */
[----:B------:R-:W-:Y:S01]  /*0770*/  IADD3 R16, P0, PT, R16, 0x4, RZ ;  /* 0x0000000410107810 */ /* 0x000fe20007f1e0ff */
[--C-:B------:R-:W-:Y:S01]  /*0780*/  @P4 IMAD.MOV.U32 R5, RZ, RZ, R18.reuse ;  /* 0x000000ffff054224 */ /* 0x100fe200078e0012 */
[----:B------:R-:W-:Y:S01]  /*0790*/  @P2 MOV R7, R18 ;  /* 0x0000001200072202 */ /* 0x000fe20000000f00 */
[--C-:B------:R-:W-:Y:S02]  /*07a0*/  @P3 IMAD.MOV.U32 R6, RZ, RZ, R18.reuse ;  /* 0x000000ffff063224 */ /* 0x100fe400078e0012 */
[----:B------:R-:W-:Y:S02]  /*07b0*/  @P1 IMAD.MOV.U32 R8, RZ, RZ, R18 ;  /* 0x000000ffff081224 */ /* 0x000fe400078e0012 */
[----:B------:R-:W-:-:S04]  /*07c0*/  IMAD.X R17, RZ, RZ, R17, P0 ;  /* 0x000000ffff117224 */ /* 0x000fc800000e0611 */
[----:B------:R-:W-:Y:S05]  /*07d0*/  @P6 BRA `(.L_x_6) ;  /* 0xfffffffc00a86947 */ /* 0x000fea000383ffff */
[----:B------:R-:W-:-:S04]  /*07e0*/  SHF.R.U32.HI R16, RZ, 0x17, R9 ;  /* 0x00000017ff107819 */ /* 0x000fc80000011609 */
[C---:B------:R-:W-:Y:S02]  /*07f0*/  LOP3.LUT R17, R16.reuse, 0xe0, RZ, 0xc0, !PT ;  /* 0x000000e010117812 */ /* 0x040fe400078ec0ff */
[----:B------:R-:W-:Y:S02]  /*0800*/  LOP3.LUT P6, RZ, R16, 0x1f, RZ, 0xc0, !PT ;  /* 0x0000001f10ff7812 */ /* 0x000fe400078cc0ff */
[----:B------:R-:W-:-:S04]  /*0810*/  IADD3 R17, PT, PT, R17, -0x80, RZ ;  /* 0xffffff8011117810 */ /* 0x000fc80007ffe0ff */
[----:B------:R-:W-:-:S05]  /*0820*/  SHF.R.U32.HI R17, RZ, 0x5, R17 ;  /* 0x00000005ff117819 */ /* 0x000fca0000011611 */
[----:B------:R-:W-:-:S05]  /*0830*/  IMAD.U32 R19, R17, -0x4, RZ ;  /* 0xfffffffc11137824 */ /* 0x000fca00078e00ff */
[C---:B------:R-:W-:Y:S02]  /*0840*/  ISETP.EQ.AND P3, PT, R19.reuse, -0x18, PT ;  /* 0xffffffe81300780c */ /* 0x040fe40003f62270 */
[C---:B------:R-:W-:Y:S02]  /*0850*/  ISETP.EQ.AND P4, PT, R19.reuse, -0x14, PT ;  /* 0xffffffec1300780c */ /* 0x040fe40003f82270 */
[C---:B------:R-:W-:Y:S02]  /*0860*/  ISETP.EQ.AND P2, PT, R19.reuse, -0x10, PT ;  /* 0xfffffff01300780c */ /* 0x040fe40003f42270 */
[C---:B------:R-:W-:Y:S02]  /*0870*/  ISETP.EQ.AND P1, PT, R19.reuse, -0xc, PT ;  /* 0xfffffff41300780c */ /* 0x040fe40003f22270 */
[C---:B------:R-:W-:Y:S02]  /*0880*/  ISETP.EQ.AND P0, PT, R19.reuse, -0x8, PT ;  /* 0xfffffff81300780c */ /* 0x040fe40003f02270 */
[----:B------:R-:W-:-:S03]  /*0890*/  ISETP.EQ.AND P5, PT, R19, RZ, PT ;  /* 0x000000ff1300720c */ /* 0x000fc60003fa2270 */
[--C-:B------:R-:W-:Y:S01]  /*08a0*/  @P3 IMAD.MOV.U32 R20, RZ, RZ, R3.reuse ;  /* 0x000000ffff143224 */ /* 0x100fe200078e0003 */
[C---:B------:R-:W-:Y:S01]  /*08b0*/  ISETP.EQ.AND P3, PT, R19.reuse, -0x4, PT ;  /* 0xfffffffc1300780c */ /* 0x040fe20003f62270 */
[----:B------:R-:W-:Y:S01]  /*08c0*/  @P4 IMAD.MOV.U32 R17, RZ, RZ, R3 ;  /* 0x000000ffff114224 */ /* 0x000fe200078e0003 */
[----:B------:R-:W-:Y:S01]  /*08d0*/  @P4 MOV R20, R4 ;  /* 0x0000000400144202 */ /* 0x000fe20000000f00 */
[----:B------:R-:W-:Y:S01]  /*08e0*/  @P2 IMAD.MOV.U32 R17, RZ, RZ, R4 ;  /* 0x000000ffff112224 */ /* 0x000fe200078e0004 */
[----:B------:R-:W-:Y:S01]  /*08f0*/  ISETP.EQ.AND P4, PT, R19, 0x4, PT ;  /* 0x000000041300780c */ /* 0x000fe20003f82270 */
[--C-:B------:R-:W-:Y:S01]  /*0900*/  @P2 IMAD.MOV.U32 R20, RZ, RZ, R5.reuse ;  /* 0x000000ffff142224 */ /* 0x100fe200078e0005 */
[----:B------:R-:W-:Y:S01]  /*0910*/  @P1 MOV R20, R6 ;  /* 0x0000000600141202 */ /* 0x000fe20000000f00 */
[----:B------:R-:W-:Y:S02]  /*0920*/  @P1 IMAD.MOV.U32 R17, RZ, RZ, R5 ;  /* 0x000000ffff111224 */ /* 0x000fe400078e0005 */
[----:B------:R-:W-:-:S02]  /*0930*/  @P0 IMAD.MOV.U32 R17, RZ, RZ, R6 ;  /* 0x000000ffff110224 */ /* 0x000fc400078e0006 */
[--C-:B------:R-:W-:Y:S02]  /*0940*/  @P0 IMAD.MOV.U32 R20, RZ, RZ, R7.reuse ;  /* 0x000000ffff140224 */ /* 0x100fe400078e0007 */
[----:B------:R-:W-:Y:S01]  /*0950*/  @P3 IMAD.MOV.U32 R17, RZ, RZ, R7 ;  /* 0x000000ffff113224 */ /* 0x000fe200078e0007 */
[----:B------:R-:W-:Y:S01]  /*0960*/  @P3 MOV R20, R8 ;  /* 0x0000000800143202 */ /* 0x000fe20000000f00 */
[----:B------:R-:W-:Y:S02]  /*0970*/  @P5 IMAD.MOV.U32 R17, RZ, RZ, R8 ;  /* 0x000000ffff115224 */ /* 0x000fe400078e0008 */
[--C-:B------:R-:W-:Y:S02]  /*0980*/  @P5 IMAD.MOV.U32 R20, RZ, RZ, R21.reuse ;  /* 0x000000ffff145224 */ /* 0x100fe400078e0015 */
[----:B------:R-:W-:Y:S01]  /*0990*/  @P4 IMAD.MOV.U32 R17, RZ, RZ, R21 ;  /* 0x000000ffff114224 */ /* 0x000fe200078e0015 */
[----:B------:R-:W-:Y:S06]  /*09a0*/  @!P6 BRA `(.L_x_7) ;  /* 0x00000000002ce947 */ /* 0x000fec0003800000 */
[----:B------:R-:W-:Y:S01]  /*09b0*/  @P2 MOV R18, R3 ;  /* 0x0000000300122202 */ /* 0x000fe20000000f00 */
[----:B------:R-:W-:Y:S01]  /*09c0*/  @P1 IMAD.MOV.U32 R18, RZ, RZ, R4 ;  /* 0x000000ffff121224 */ /* 0x000fe200078e0004 */
[----:B------:R-:W-:Y:S01]  /*09d0*/  LOP3.LUT R16, R16, 0x1f, RZ, 0xc0, !PT ;  /* 0x0000001f10107812 */ /* 0x000fe200078ec0ff */
[----:B------:R-:W-:Y:S01]  /*09e0*/  @P0 IMAD.MOV.U32 R18, RZ, RZ, R5 ;  /* 0x000000ffff120224 */ /* 0x000fe200078e0005 */
[----:B------:R-:W-:Y:S01]  /*09f0*/  ISETP.EQ.AND P0, PT, R19, 0x8, PT ;  /* 0x000000081300780c */ /* 0x000fe20003f02270 */
[----:B------:R-:W-:Y:S01]  /*0a00*/  @P3 IMAD.MOV.U32 R18, RZ, RZ, R6 ;  /* 0x000000ffff123224 */ /* 0x000fe200078e0006 */
[----:B------:R-:W-:Y:S01]  /*0a10*/  @P5 MOV R18, R7 ;  /* 0x0000000700125202 */ /* 0x000fe20000000f00 */
[----:B------:R-:W-:Y:S01]  /*0a20*/  @P4 IMAD.MOV.U32 R18, RZ, RZ, R8 ;  /* 0x000000ffff124224 */ /* 0x000fe200078e0008 */
[----:B------:R-:W-:-:S09]  /*0a30*/  SHF.L.W.U32.HI R20, R17, R16, R20 ;  /* 0x0000001011147219 */ /* 0x000fd20000010e14 */
[----:B------:R-:W-:-:S05]  /*0a40*/  @P0 IMAD.MOV.U32 R18, RZ, RZ, R21 ;  /* 0x000000ffff120224 */ /* 0x000fca00078e0015 */
[----:B------:R-:W-:-:S07]  /*0a50*/  SHF.L.W.U32.HI R17, R18, R16, R17 ;  /* 0x0000001012117219 */ /* 0x000fce0000010e11 */
.L_x_7:
[C---:B------:R-:W-:Y:S01]  /*0a60*/  SHF.L.W.U32.HI R22, R17.reuse, 0x2, R20 ;  /* 0x0000000211167819 */ /* 0x040fe20000010e14 */
[----:B------:R-:W-:Y:S01]  /*0a70*/  IMAD.SHL.U32 R17, R17, 0x4, RZ ;  /* 0x0000000411117824 */ /* 0x000fe200078e00ff */
[----:B------:R-:W-:Y:S01]  /*0a80*/  UMOV UR4, 0x54442d19 ;  /* 0x54442d1900047882 */ /* 0x000fe20000000000 */
[----:B------:R-:W-:Y:S01]  /*0a90*/  UMOV UR5, 0x3bf921fb ;  /* 0x3bf921fb00057882 */ /* 0x000fe20000000000 */
[----:B------:R-:W-:Y:S02]  /*0aa0*/  SHF.R.S32.HI R18, RZ, 0x1f, R22 ;  /* 0x0000001fff127819 */ /* 0x000fe40000011416 */
[----:B------:R-:W-:Y:S02]  /*0ab0*/  ISETP.GE.AND P0, PT, R9, RZ, PT ;  /* 0x000000ff0900720c */ /* 0x000fe40003f06270 */
[C---:B------:R-:W-:Y:S02]  /*0ac0*/  LOP3.LUT R16, R18.reuse, R17, RZ, 0x3c, !PT ;  /* 0x0000001112107212 */ /* 0x040fe400078e3cff */
[----:B------:R-:W-:-:S02]  /*0ad0*/  LOP3.LUT R17, R18, R22, RZ, 0x3c, !PT ;  /* 0x0000001612117212 */ /* 0x000fc400078e3cff */
[----:B------:R-:W-:Y:S02]  /*0ae0*/  SHF.R.U32.HI R21, RZ, 0x1e, R20 ;  /* 0x0000001eff157819 */ /* 0x000fe40000011614 */
[C---:B------:R-:W-:Y:S02]  /*0af0*/  LOP3.LUT R9, R22.reuse, R9, RZ, 0x3c, !PT ;  /* 0x0000000916097212 */ /* 0x040fe400078e3cff */
[----:B------:R-:W0:Y:S01]  /*0b00*/  I2F.F64.S64 R16, R16 ;  /* 0x0000001000107312 */ /* 0x000e220000301c00 */
[----:B------:R-:W-:Y:S02]  /*0b10*/  LEA.HI R21, R22, R21, RZ, 0x1 ;  /* 0x0000001516157211 */ /* 0x000fe400078f08ff */
[----:B------:R-:W-:Y:S02]  /*0b20*/  ISETP.GE.AND P1, PT, R9, RZ, PT ;  /* 0x000000ff0900720c */ /* 0x000fe40003f26270 */
[----:B------:R-:W-:-:S05]  /*0b30*/  IADD3 R9, PT, PT, -R21, RZ, RZ ;  /* 0x000000ff15097210 */ /* 0x000fca0007ffe1ff */
[----:B------:R-:W-:Y:S01]  /*0b40*/  @!P0 IMAD.MOV.U32 R21, RZ, RZ, R9 ;  /* 0x000000ffff158224 */ /* 0x000fe200078e0009 */
[----:B0-----:R-:W-:-:S10]  /*0b50*/  DMUL R18, R16, UR4 ;  /* 0x0000000410127c28 */ /* 0x001fd40008000000 */
[----:B------:R-:W0:Y:S02]  /*0b60*/  F2F.F32.F64 R18, R18 ;  /* 0x0000001200127310 */ /* 0x000e240000301000 */
[----:B0-----:R-:W-:-:S07]  /*0b70*/  FSEL R16, -R18, R18, !P1 ;  /* 0x0000001212107208 */ /* 0x001fce0004800100 */
.L_x_5:
[----:B------:R-:W0:Y:S02]  /*0b80*/  LDC.64 R22, c[0x0][0x398] ;  /* 0x0000e600ff167b82 */ /* 0x000e240000000a00 */
[----:B0-----:R-:W-:-:S05]  /*0b90*/  IMAD.WIDE.U32 R22, R2, 0x4, R22 ;  /* 0x0000000402167825 */ /* 0x001fca00078e0016 */
[----:B------:R-:W2:Y:S01]  /*0ba0*/  LDG.E.STRONG.SYS R20, desc[UR6][R22.64] ;  /* 0x0000000616147981 */ /* 0x000ea2000c1f5900 */
[----:B------:R-:W-:Y:S01]  /*0bb0*/  LOP3.LUT R9, R21, 0x1, RZ, 0xc0, !PT ;  /* 0x0000000115097812 */ /* 0x000fe200078ec0ff */
[----:B------:R-:W-:Y:S02]  /*0bc0*/  IMAD.MOV.U32 R17, RZ, RZ, 0x37cbac00 ;  /* 0x37cbac00ff117424 */ /* 0x000fe400078e00ff */
[----:B------:R-:W-:Y:S01]  /*0bd0*/  FMUL R24, R16, R16 ;  /* 0x0000001010187220 */ /* 0x000fe20000400000 */
[----:B------:R-:W-:Y:S02]  /*0be0*/  MOV R18, 0x3effffff ;  /* 0x3effffff00127802 */ /* 0x000fe40000000f00 */
[----:B------:R-:W-:Y:S01]  /*0bf0*/  ISETP.NE.U32.AND P0, PT, R9, 0x1, PT ;  /* 0x000000010900780c */ /* 0x000fe20003f05070 */
[----:B------:R-:W-:Y:S01]  /*0c00*/  FFMA R17, R24, R17, -0.0013887860113754868507 ;  /* 0xbab607ed18117423 */ /* 0x000fe20000000011 */
[----:B------:R-:W-:Y:S02]  /*0c10*/  IMAD.MOV.U32 R9, RZ, RZ, 0x3d2aaabb ;  /* 0x3d2aaabbff097424 */ /* 0x000fe400078e00ff */
[----:B------:R-:W-:-:S02]  /*0c20*/  FSEL R25, -R18, -0.16666662693023681641, !P0 ;  /* 0xbe2aaaa812197808 */ /* 0x000fc40004000100 */
[----:B------:R-:W-:Y:S02]  /*0c30*/  FSEL R17, R17, -0.00019574658654164522886, !P0 ;  /* 0xb94d415311117808 */ /* 0x000fe40004000000 */
[----:B------:R-:W-:-:S05]  /*0c40*/  FSEL R19, R9, 0.0083327032625675201416, !P0 ;  /* 0x3c0885e409137808 */ /* 0x000fca0004000000 */
[----:B------:R-:W-:Y:S01]  /*0c50*/  FFMA R17, R24, R17, R19 ;  /* 0x0000001118117223 */ /* 0x000fe20000000013 */
[----:B------:R-:W-:Y:S02]  /*0c60*/  FSEL R19, R16, 1, P0 ;  /* 0x3f80000010137808 */ /* 0x000fe40000000000 */
[----:B------:R-:W-:Y:S01]  /*0c70*/  LOP3.LUT P0, RZ, R21, 0x2, RZ, 0xc0, !PT ;  /* 0x0000000215ff7812 */ /* 0x000fe2000780c0ff */
[C---:B------:R-:W-:Y:S02]  /*0c80*/  FFMA R17, R24.reuse, R17, R25 ;  /* 0x0000001118117223 */ /* 0x040fe40000000019 */
[----:B------:R-:W-:-:S04]  /*0c90*/  FFMA R24, R24, R19, RZ ;  /* 0x0000001318187223 */ /* 0x000fc800000000ff */
[----:B------:R-:W-:-:S06]  /*0ca0*/  FFMA R19, R24, R17, R19 ;  /* 0x0000001118137223 */ /* 0x000fcc0000000013 */
[----:B------:R-:W-:Y:S01]  /*0cb0*/  @P0 FADD R19, RZ, -R19 ;  /* 0x80000013ff130221 */ /* 0x000fe20000000000 */
        /* <DEDUP_REMOVED lines=13> */
[----:B------:R-:W-:Y:S01]  /*0d90*/  IMAD.SHL.U32 R24, R20, 0x100, RZ ;  /* 0x0000010014187824 */ /* 0x000fe200078e00ff */
[----:B------:R-:W-:Y:S01]  /*0da0*/  MOV R25, RZ ;  /* 0x000000ff00197202 */ /* 0x000fe20000000f00 */
[----:B------:R-:W-:Y:S02]  /*0db0*/  IMAD.MOV.U32 R27, RZ, RZ, RZ ;  /* 0x000000ffff1b7224 */ /* 0x000fe400078e00ff */
[----:B------:R-:W-:Y:S01]  /*0dc0*/  IMAD.MOV.U32 R21, RZ, RZ, RZ ;  /* 0x000000ffff157224 */ /* 0x000fe200078e00ff */
[----:B------:R-:W-:-:S07]  /*0dd0*/  LOP3.LUT R24, R24, 0x80000000, RZ, 0xfc, !PT ;  /* 0x8000000018187812 */ /* 0x000fce00078efcff */
.L_x_9:
[----:B------:R-:W0:Y:S02]  /*0de0*/  LDC.64 R16, c[0x4][RZ] ;  /* 0x01000000ff107b82 */ /* 0x000e240000000a00 */
[----:B0-----:R-:W-:-:S05]  /*0df0*/  IMAD.WIDE.U32 R30, R21, 0x4, R16 ;  /* 0x00000004151e7825 */ /* 0x001fca00078e0010 */
[----:B------:R-:W2:Y:S02]  /*0e00*/  LDG.E.CONSTANT R17, desc[UR6][R30.64] ;  /* 0x000000061e117981 */ /* 0x000ea4000c1e9900 */
[----:B--2---:R-:W-:-:S03]  /*0e10*/  IMAD.WIDE.U32 R16, R17, R24, RZ ;  /* 0x0000001811107225 */ /* 0x004fc600078e00ff */
[----:B------:R-:W-:Y:S01]  /*0e20*/  IADD3 R26, P0, PT, R16, R27, RZ ;  /* 0x0000001b101a7210 */ /* 0x000fe20007f1e0ff */
[C---:B------:R-:W-:Y:S01]  /*0e30*/  IMAD.SHL.U32 R16, R21.reuse, 0x4, RZ ;  /* 0x0000000415107824 */ /* 0x040fe200078e00ff */
[----:B------:R-:W-:-:S03]  /*0e40*/  IADD3 R21, PT, PT, R21, 0x1, RZ ;  /* 0x0000000115157810 */ /* 0x000fc60007ffe0ff */
[----:B------:R-:W-:Y:S01]  /*0e50*/  IMAD.X R27, R17, 0x1, R25, P0 ;  /* 0x00000001111b7824 */ /* 0x000fe200000e0619 */
[----:B------:R-:W-:Y:S02]  /*0e60*/  ISETP.NE.AND P0, PT, R21, 0x6, PT ;  /* 0x000000061500780c */ /* 0x000fe40003f05270 */
[C---:B------:R-:W-:Y:S02]  /*0e70*/  ISETP.EQ.AND P1, PT, R16.reuse, RZ, PT ;  /* 0x000000ff1000720c */ /* 0x040fe40003f22270 */
[C---:B------:R-:W-:Y:S02]  /*0e80*/  ISETP.EQ.AND P2, PT, R16.reuse, 0x4, PT ;  /* 0x000000041000780c */ /* 0x040fe40003f42270 */
[C---:B------:R-:W-:Y:S02]  /*0e90*/  ISETP.EQ.AND P3, PT, R16.reuse, 0x8, PT ;  /* 0x000000081000780c */ /* 0x040fe40003f62270 */
[C---:B------:R-:W-:Y:S02]  /*0ea0*/  ISETP.EQ.AND P4, PT, R16.reuse, 0xc, PT ;  /* 0x0000000c1000780c */ /* 0x040fe40003f82270 */
[----:B------:R-:W-:-:S02]  /*0eb0*/  ISETP.EQ.AND P5, PT, R16, 0x10, PT ;  /* 0x000000101000780c */ /* 0x000fc40003fa2270 */
[----:B------:R-:W-:-:S03]  /*0ec0*/  ISETP.EQ.AND P6, PT, R16, 0x14, PT ;  /* 0x000000141000780c */ /* 0x000fc60003fc2270 */
[--C-:B------:R-:W-:Y:S02]  /*0ed0*/  @P1 IMAD.MOV.U32 R3, RZ, RZ, R26.reuse ;  /* 0x000000ffff031224 */ /* 0x100fe400078e001a */
[--C-:B------:R-:W-:Y:S02]  /*0ee0*/  @P2 IMAD.MOV.U32 R4, RZ, RZ, R26.reuse ;  /* 0x000000ffff042224 */ /* 0x100fe400078e001a */
[--C-:B------:R-:W-:Y:S02]  /*0ef0*/  @P3 IMAD.MOV.U32 R5, RZ, RZ, R26.reuse ;  /* 0x000000ffff053224 */ /* 0x100fe400078e001a */
[----:B------:R-:W-:Y:S02]  /*0f00*/  @P4 MOV R6, R26 ;  /* 0x0000001a00064202 */ /* 0x000fe40000000f00 */
[--C-:B------:R-:W-:Y:S02]  /*0f10*/  @P5 IMAD.MOV.U32 R7, RZ, RZ, R26.reuse ;  /* 0x000000ffff075224 */ /* 0x100fe400078e001a */
[----:B------:R-:W-:Y:S01]  /*0f20*/  @P6 IMAD.MOV.U32 R8, RZ, RZ, R26 ;  /* 0x000000ffff086224 */ /* 0x000fe200078e001a */
[----:B------:R-:W-:Y:S06]  /*0f30*/  @P0 BRA `(.L_x_9) ;  /* 0xfffffffc00a80947 */ /* 0x000fec000383ffff */
        /* <DEDUP_REMOVED lines=12> */
[----:B------:R-:W-:Y:S01]  /*1000*/  @P3 IMAD.MOV.U32 R21, RZ, RZ, R3 ;  /* 0x000000ffff153224 */ /* 0x000fe200078e0003 */
[C---:B------:R-:W-:Y:S01]  /*1010*/  ISETP.EQ.AND P3, PT, R24.reuse, -0x4, PT ;  /* 0xfffffffc1800780c */ /* 0x040fe20003f62270 */
[--C-:B------:R-:W-:Y:S01]  /*1020*/  @P4 IMAD.MOV.U32 R21, RZ, RZ, R4.reuse ;  /* 0x000000ffff154224 */ /* 0x100fe200078e0004 */
[----:B------:R-:W-:Y:S01]  /*1030*/  @P4 MOV R17, R3 ;  /* 0x0000000300114202 */ /* 0x000fe20000000f00 */
[----:B------:R-:W-:Y:S01]  /*1040*/  @P2 IMAD.MOV.U32 R17, RZ, RZ, R4 ;  /* 0x000000ffff112224 */ /* 0x000fe200078e0004 */
[----:B------:R-:W-:Y:S01]  /*1050*/  ISETP.EQ.AND P4, PT, R24, 0x4, PT ;  /* 0x000000041800780c */ /* 0x000fe20003f82270 */
[----:B------:R-:W-:Y:S01]  /*1060*/  @P1 IMAD.MOV.U32 R17, RZ, RZ, R5 ;  /* 0x000000ffff111224 */ /* 0x000fe200078e0005 */
[----:B------:R-:W-:Y:S01]  /*1070*/  @P2 MOV R21, R5 ;  /* 0x0000000500152202 */ /* 0x000fe20000000f00 */
[----:B------:R-:W-:Y:S01]  /*1080*/  @P1 IMAD.MOV.U32 R21, RZ, RZ, R6 ;  /* 0x000000ffff151224 */ /* 0x000fe200078e0006 */
[----:B------:R-:W-:Y:S01]  /*1090*/  @P0 MOV R17, R6 ;  /* 0x0000000600110202 */ /* 0x000fe20000000f00 */
[----:B------:R-:W-:-:S04]  /*10a0*/  @P0 IMAD.MOV.U32 R21, RZ, RZ, R7 ;  /* 0x000000ffff150224 */ /* 0x000fc800078e0007 */
[----:B------:R-:W-:Y:S01]  /*10b0*/  @P3 IMAD.MOV.U32 R17, RZ, RZ, R7 ;  /* 0x000000ffff113224 */ /* 0x000fe200078e0007 */
[----:B------:R-:W-:Y:S01]  /*10c0*/  @P3 MOV R21, R8 ;  /* 0x0000000800153202 */ /* 0x000fe20000000f00 */
[----:B------:R-:W-:Y:S02]  /*10d0*/  @P5 IMAD.MOV.U32 R17, RZ, RZ, R8 ;  /* 0x000000ffff115224 */ /* 0x000fe400078e0008 */
[----:B------:R-:W-:Y:S01]  /*10e0*/  @P5 IMAD.MOV.U32 R21, RZ, RZ, R27 ;  /* 0x000000ffff155224 */ /* 0x000fe200078e001b */
[----:B------:R-:W-:Y:S01]  /*10f0*/  @P4 MOV R17, R27 ;  /* 0x0000001b00114202 */ /* 0x000fe20000000f00 */
[----:B------:R-:W-:Y:S06]  /*1100*/  @!P6 BRA `(.L_x_10) ;  /* 0x00000000002ce947 */ /* 0x000fec0003800000 */
[----:B------:R-:W-:Y:S01]  /*1110*/  ISETP.EQ.AND P6, PT, R24, 0x8, PT ;  /* 0x000000081800780c */ /* 0x000fe20003fc2270 */
[----:B------:R-:W-:Y:S01]  /*1120*/  @P2 IMAD.MOV.U32 R24, RZ, RZ, R3 ;  /* 0x000000ffff182224 */ /* 0x000fe200078e0003 */
[----:B------:R-:W-:Y:S01]  /*1130*/  LOP3.LUT R16, R16, 0x1f, RZ, 0xc0, !PT ;  /* 0x0000001f10107812 */ /* 0x000fe200078ec0ff */
[----:B------:R-:W-:Y:S01]  /*1140*/  @P1 IMAD.MOV.U32 R24, RZ, RZ, R4 ;  /* 0x000000ffff181224 */ /* 0x000fe200078e0004 */
[----:B------:R-:W-:Y:S01]  /*1150*/  @P0 MOV R24, R5 ;  /* 0x0000000500180202 */ /* 0x000fe20000000f00 */
[----:B------:R-:W-:Y:S01]  /*1160*/  @P3 IMAD.MOV.U32 R24, RZ, RZ, R6 ;  /* 0x000000ffff183224 */ /* 0x000fe200078e0006 */
[----:B------:R-:W-:Y:S01]  /*1170*/  SHF.L.W.U32.HI R21, R17, R16, R21 ;  /* 0x0000001011157219 */ /* 0x000fe20000010e15 */
[----:B------:R-:W-:Y:S01]  /*1180*/  @P5 IMAD.MOV.U32 R24, RZ, RZ, R7 ;  /* 0x000000ffff185224 */ /* 0x000fe200078e0007 */
[----:B------:R-:W-:-:S05]  /*1190*/  @P4 MOV R24, R8 ;  /* 0x0000000800184202 */ /* 0x000fca0000000f00 */
[----:B------:R-:W-:-:S05]  /*11a0*/  @P6 IMAD.MOV.U32 R24, RZ, RZ, R27 ;  /* 0x000000ffff186224 */ /* 0x000fca00078e001b */
[----:B------:R-:W-:-:S07]  /*11b0*/  SHF.L.W.U32.HI R17, R24, R16, R17 ;  /* 0x0000001018117219 */ /* 0x000fce0000010e11 */
.L_x_10:
        /* <DEDUP_REMOVED lines=18> */
.L_x_8:
[----:B------:R-:W-:-:S06]  /*12e0*/  IMAD.WIDE.U32 R16, R2, 0x4, R14 ;  /* 0x0000000402107825 */ /* 0x000fcc00078e000e */
[----:B------:R0:W2:Y:S01]  /*12f0*/  LDG.E.STRONG.SYS R16, desc[UR6][R16.64] ;  /* 0x0000000610107981 */ /* 0x0000a2000c1f5900 */
[C---:B------:R-:W-:Y:S01]  /*1300*/  LOP3.LUT R20, R26.reuse, 0x1, RZ, 0xc0, !PT ;  /* 0x000000011a147812 */ /* 0x040fe200078ec0ff */
[----:B------:R-:W-:Y:S02]  /*1310*/  IMAD.MOV.U32 R24, RZ, RZ, 0x37cbac00 ;  /* 0x37cbac00ff187424 */ /* 0x000fe400078e00ff */
[----:B------:R-:W-:Y:S01]  /*1320*/  FMUL R25, R27, R27 ;  /* 0x0000001b1b197220 */ /* 0x000fe20000400000 */
[----:B------:R-:W-:Y:S02]  /*1330*/  LOP3.LUT P1, RZ, R26, 0x2, RZ, 0xc0, !PT ;  /* 0x000000021aff7812 */ /* 0x000fe4000782c0ff */
[----:B------:R-:W-:Y:S01]  /*1340*/  ISETP.NE.U32.AND P0, PT, R20, 0x1, PT ;  /* 0x000000011400780c */ /* 0x000fe20003f05070 */
[----:B------:R-:W-:-:S03]  /*1350*/  FFMA R21, R25, R24, -0.0013887860113754868507 ;  /* 0xbab607ed19157423 */ /* 0x000fc60000000018 */
[----:B0-----:R-:W-:Y:S02]  /*1360*/  FSEL R17, -R18, -0.16666662693023681641, !P0 ;  /* 0xbe2aaaa812117808 */ /* 0x001fe40004000100 */
[----:B------:R-:W-:Y:S01]  /*1370*/  FSEL R24, R21, -0.00019574658654164522886, !P0 ;  /* 0xb94d415315187808 */ /* 0x000fe20004000000 */
[----:B--2---:R-:W-:Y:S01]  /*1380*/  FMUL R20, R16, 0.00029074074700474739075 ;  /* 0x39986e9010147820 */ /* 0x004fe20000400000 */
[----:B------:R-:W-:-:S03]  /*1390*/  FSEL R16, R9, 0.0083327032625675201416, !P0 ;  /* 0x3c0885e409107808 */ /* 0x000fc60004000000 */
[C---:B------:R-:W-:Y:S02]  /*13a0*/  FMUL R26, R20.reuse, 0.63661974668502807617 ;  /* 0x3f22f983141a7820 */ /* 0x040fe40000400000 */
[----:B------:R-:W-:Y:S01]  /*13b0*/  FFMA R24, R25, R24, R16 ;  /* 0x0000001819187223 */ /* 0x000fe20000000010 */
[----:B------:R-:W-:Y:S01]  /*13c0*/  FSEL R16, R27, 1, P0 ;  /* 0x3f8000001b107808 */ /* 0x000fe20000000000 */
[----:B------:R-:W0:Y:S01]  /*13d0*/  F2I.NTZ R21, R26 ;  /* 0x0000001a00157305 */ /* 0x000e220000203100 */
[----:B------:R-:W-:Y:S01]  /*13e0*/  FSETP.GE.AND P0, PT, |R20|, 105615, PT ;  /* 0x47ce47801400780b */ /* 0x000fe20003f06200 */
[C---:B------:R-:W-:Y:S02]  /*13f0*/  FFMA R24, R25.reuse, R24, R17 ;  /* 0x0000001819187223 */ /* 0x040fe40000000011 */
[----:B------:R-:W-:-:S04]  /*1400*/  FFMA R25, R25, R16, RZ ;  /* 0x0000001019197223 */ /* 0x000fc800000000ff */
[----:B------:R-:W-:-:S04]  /*1410*/  FFMA R16, R25, R24, R16 ;  /* 0x0000001819107223 */ /* 0x000fc80000000010 */
[----:B------:R-:W-:Y:S01]  /*1420*/  @P1 FADD R16, RZ, -R16 ;  /* 0x80000010ff101221 */ /* 0x000fe20000000000 */
[----:B0-----:R-:W-:-:S03]  /*1430*/  I2FP.F32.S32 R17, R21 ;  /* 0x0000001500117245 */ /* 0x001fc60000201400 */
[----:B------:R-:W-:Y:S02]  /*1440*/  FMUL R19, R19, R16 ;  /* 0x0000001013137220 */ /* 0x000fe40000400000 */
[----:B------:R-:W-:-:S04]  /*1450*/  FFMA R24, R17, -1.5707962512969970703, R20 ;  /* 0xbfc90fda11187823 */ /* 0x000fc80000000014 */
[----:B------:R-:W-:-:S04]  /*1460*/  FFMA R24, R17, -7.5497894158615963534e-08, R24 ;  /* 0xb3a2216811187823 */ /* 0x000fc80000000018 */
[----:B------:R-:W-:Y:S01]  /*1470*/  FFMA R17, R17, -5.3903029534742383927e-15, R24 ;  /* 0xa7c234c511117823 */ /* 0x000fe20000000018 */
[----:B------:R-:W-:Y:S06]  /*1480*/  @!P0 BRA `(.L_x_11) ;  /* 0x0000000400648947 */ /* 0x000fec0003800000 */
[----:B------:R-:W-:-:S13]  /*1490*/  FSETP.NEU.AND P0, PT, |R20|, +INF , PT ;  /* 0x7f8000001400780b */ /* 0x000fda0003f0d200 */
[----:B------:R-:W-:Y:S01]  /*14a0*/  @!P0 FMUL R17, RZ, R20 ;  /* 0x00000014ff118220 */ /* 0x000fe20000400000 */
[----:B------:R-:W-:Y:S01]  /*14b0*/  @!P0 MOV R21, RZ ;  /* 0x000000ff00158202 */ /* 0x000fe20000000f00 */
[----:B------:R-:W-:Y:S06]  /*14c0*/  @!P0 BRA `(.L_x_11) ;  /* 0x0000000400548947 */ /* 0x000fec0003800000 */
[----:B------:R-:W-:Y:S02]  /*14d0*/  IMAD.SHL.U32 R24, R20, 0x100, RZ ;  /* 0x0000010014187824 */ /* 0x000fe400078e00ff */
[----:B------:R-:W-:Y:S02]  /*14e0*/  HFMA2 R25, -RZ, RZ, 0, 0 ;  /* 0x00000000ff197431 */ /* 0x000fe400000001ff */
[----:B------:R-:W-:Y:S02]  /*14f0*/  IMAD.MOV.U32 R27, RZ, RZ, RZ ;  /* 0x000000ffff1b7224 */ /* 0x000fe400078e00ff */
[----:B------:R-:W-:Y:S01]  /*1500*/  IMAD.MOV.U32 R21, RZ, RZ, RZ ;  /* 0x000000ffff157224 */ /* 0x000fe200078e00ff */
[----:B------:R-:W-:-:S07]  /*1510*/  LOP3.LUT R24, R24, 0x80000000, RZ, 0xfc, !PT ;  /* 0x8000000018187812 */ /* 0x000fce00078efcff */
.L_x_12:
[----:B------:R-:W0:Y:S02]  /*1520*/  LDC.64 R16, c[0x4][RZ] ;  /* 0x01000000ff107b82 */ /* 0x000e240000000a00 */
[----:B0-----:R-:W-:-:S05]  /*1530*/  IMAD.WIDE.U32 R30, R21, 0x4, R16 ;  /* 0x00000004151e7825 */ /* 0x001fca00078e0010 */
[----:B------:R-:W2:Y:S02]  /*1540*/  LDG.E.CONSTANT R17, desc[UR6][R30.64] ;  /* 0x000000061e117981 */ /* 0x000ea4000c1e9900 */
[----:B--2---:R-:W-:-:S03]  /*1550*/  IMAD.WIDE.U32 R16, R17, R24, RZ ;  /* 0x0000001811107225 */ /* 0x004fc600078e00ff */
[----:B------:R-:W-:Y:S02]  /*1560*/  IADD3 R26, P0, PT, R16, R27, RZ ;  /* 0x0000001b101a7210 */ /* 0x000fe40007f1e0ff */
[C---:B------:R-:W-:Y:S01]  /*1570*/  SHF.L.U32 R16, R21.reuse, 0x2, RZ ;  /* 0x0000000215107819 */ /* 0x040fe200000006ff */
[----:B------:R-:W-:Y:S02]  /*1580*/  VIADD R21, R21, 0x1 ;  /* 0x0000000115157836 */ /* 0x000fe40000000000 */
[----:B------:R-:W-:Y:S01]  /*1590*/  IMAD.X R27, R17, 0x1, R25, P0 ;  /* 0x00000001111b7824 */ /* 0x000fe200000e0619 */
[C---:B------:R-:W-:Y:S02]  /*15a0*/  ISETP.EQ.AND P1, PT, R16.reuse, RZ, PT ;  /* 0x000000ff1000720c */ /* 0x040fe40003f22270 */
[----:B------:R-:W-:Y:S02]  /*15b0*/  ISETP.NE.AND P0, PT, R21, 0x6, PT ;  /* 0x000000061500780c */ /* 0x000fe40003f05270 */
[----:B------:R-:W-:-:S02]  /*15c0*/  ISETP.EQ.AND P2, PT, R16, 0x4, PT ;  /* 0x000000041000780c */ /* 0x000fc40003f42270 */
[C---:B------:R-:W-:Y:S02]  /*15d0*/  ISETP.EQ.AND P3, PT, R16.reuse, 0x8, PT ;  /* 0x000000081000780c */ /* 0x040fe40003f62270 */
[C---:B------:R-:W-:Y:S02]  /*15e0*/  ISETP.EQ.AND P4, PT, R16.reuse, 0xc, PT ;  /* 0x0000000c1000780c */ /* 0x040fe40003f82270 */
[C---:B------:R-:W-:Y:S02]  /*15f0*/  ISETP.EQ.AND P5, PT, R16.reuse, 0x10, PT ;  /* 0x000000101000780c */ /* 0x040fe40003fa2270 */
[----:B------:R-:W-:Y:S01]  /*1600*/  ISETP.EQ.AND P6, PT, R16, 0x14, PT ;  /* 0x000000141000780c */ /* 0x000fe20003fc2270 */
[----:B------:R-:W-:-:S04]  /*1610*/  @P1 IMAD.MOV.U32 R3, RZ, RZ, R26 ;  /* 0x000000ffff031224 */ /* 0x000fc800078e001a */
[-C--:B------:R-:W-:Y:S02]  /*1620*/  @P2 MOV R4, R26.reuse ;  /* 0x0000001a00042202 */ /* 0x080fe40000000f00 */
[--C-:B------:R-:W-:Y:S02]  /*1630*/  @P3 IMAD.MOV.U32 R5, RZ, RZ, R26.reuse ;  /* 0x000000ffff053224 */ /* 0x100fe400078e001a */
[--C-:B------:R-:W-:Y:S02]  /*1640*/  @P4 IMAD.MOV.U32 R6, RZ, RZ, R26.reuse ;  /* 0x000000ffff064224 */ /* 0x100fe400078e001a */
[----:B------:R-:W-:Y:S02]  /*1650*/  @P5 MOV R7, R26 ;  /* 0x0000001a00075202 */ /* 0x000fe40000000f00 */
[----:B------:R-:W-:Y:S01]  /*1660*/  @P6 IMAD.MOV.U32 R8, RZ, RZ, R26 ;  /* 0x000000ffff086224 */ /* 0x000fe200078e001a */
[----:B------:R-:W-:Y:S06]  /*1670*/  @P0 BRA `(.L_x_12) ;  /* 0xfffffffc00a80947 */ /* 0x000fec000383ffff */
[----:B------:R-:W-:-:S04]  /*1680*/  SHF.R.U32.HI R16, RZ, 0x17, R20 ;  /* 0x00000017ff107819 */ /* 0x000fc80000011614 */
[C---:B------:R-:W-:Y:S02]  /*1690*/  LOP3.LUT R17, R16.reuse, 0xe0, RZ, 0xc0, !PT ;  /* 0x000000e010117812 */ /* 0x040fe400078ec0ff */
[----:B------:R-:W-:-:S03]  /*16a0*/  LOP3.LUT P6, RZ, R16, 0x1f, RZ, 0xc0, !PT ;  /* 0x0000001f10ff7812 */ /* 0x000fc600078cc0ff */
[----:B------:R-:W-:-:S05]  /*16b0*/  VIADD R17, R17, 0xffffff80 ;  /* 0xffffff8011117836 */ /* 0x000fca0000000000 */
[----:B------:R-:W-:-:S04]  /*16c0*/  SHF.R.U32.HI R17, RZ, 0x5, R17 ;  /* 0x00000005ff117819 */ /* 0x000fc80000011611 */
[----:B------:R-:W-:-:S04]  /*16d0*/  LEA R24, -R17, RZ, 0x2 ;  /* 0x000000ff11187211 */ /* 0x000fc800078e11ff */
        /* <DEDUP_REMOVED lines=12> */
[----:B------:R-:W-:Y:S01]  /*17a0*/  @P2 IMAD.MOV.U32 R21, RZ, RZ, R5 ;  /* 0x000000ffff152224 */ /* 0x000fe200078e0005 */
[----:B------:R-:W-:Y:S01]  /*17b0*/  @P1 MOV R17, R5 ;  /* 0x0000000500111202 */ /* 0x000fe20000000f00 */
[--C-:B------:R-:W-:Y:S01]  /*17c0*/  @P1 IMAD.MOV.U32 R21, RZ, RZ, R6.reuse ;  /* 0x000000ffff151224 */ /* 0x100fe200078e0006 */
[----:B------:R-:W-:Y:S01]  /*17d0*/  @P0 MOV R21, R7 ;  /* 0x0000000700150202 */ /* 0x000fe20000000f00 */
[----:B------:R-:W-:-:S04]  /*17e0*/  @P0 IMAD.MOV.U32 R17, RZ, RZ, R6 ;  /* 0x000000ffff110224 */ /* 0x000fc800078e0006 */
[----:B------:R-:W-:Y:S01]  /*17f0*/  @P3 IMAD.MOV.U32 R17, RZ, RZ, R7 ;  /* 0x000000ffff113224 */ /* 0x000fe200078e0007 */
[----:B------:R-:W-:Y:S01]  /*1800*/  @P5 MOV R17, R8 ;  /* 0x0000000800115202 */ /* 0x000fe20000000f00 */
[----:B------:R-:W-:Y:S02]  /*1810*/  @P3 IMAD.MOV.U32 R21, RZ, RZ, R8 ;  /* 0x000000ffff153224 */ /* 0x000fe400078e0008 */
[--C-:B------:R-:W-:Y:S02]  /*1820*/  @P5 IMAD.MOV.U32 R21, RZ, RZ, R27.reuse ;  /* 0x000000ffff155224 */ /* 0x100fe400078e001b */
[----:B------:R-:W-:Y:S01]  /*1830*/  @P4 IMAD.MOV.U32 R17, RZ, RZ, R27 ;  /* 0x000000ffff114224 */ /* 0x000fe200078e001b */
[----:B------:R-:W-:Y:S06]  /*1840*/  @!P6 BRA `(.L_x_13) ;  /* 0x00000000002ce947 */ /* 0x000fec0003800000 */
[----:B------:R-:W-:Y:S02]  /*1850*/  ISETP.EQ.AND P6, PT, R24, 0x8, PT ;  /* 0x000000081800780c */ /* 0x000fe40003fc2270 */
[----:B------:R-:W-:Y:S01]  /*1860*/  @P2 MOV R24, R3 ;  /* 0x0000000300182202 */ /* 0x000fe20000000f00 */
[----:B------:R-:W-:Y:S01]  /*1870*/  @P1 IMAD.MOV.U32 R24, RZ, RZ, R4 ;  /* 0x000000ffff181224 */ /* 0x000fe200078e0004 */
[----:B------:R-:W-:Y:S01]  /*1880*/  LOP3.LUT R16, R16, 0x1f, RZ, 0xc0, !PT ;  /* 0x0000001f10107812 */ /* 0x000fe200078ec0ff */
[----:B------:R-:W-:Y:S01]  /*1890*/  @P0 IMAD.MOV.U32 R24, RZ, RZ, R5 ;  /* 0x000000ffff180224 */ /* 0x000fe200078e0005 */
[----:B------:R-:W-:Y:S01]  /*18a0*/  @P3 MOV R24, R6 ;  /* 0x0000000600183202 */ /* 0x000fe20000000f00 */
[----:B------:R-:W-:Y:S01]  /*18b0*/  @P5 IMAD.MOV.U32 R24, RZ, RZ, R7 ;  /* 0x000000ffff185224 */ /* 0x000fe200078e0007 */
[----:B------:R-:W-:Y:S01]  /*18c0*/  SHF.L.W.U32.HI R21, R17, R16, R21 ;  /* 0x0000001011157219 */ /* 0x000fe20000010e15 */
[----:B------:R-:W-:-:S04]  /*18d0*/  @P4 IMAD.MOV.U32 R24, RZ, RZ, R8 ;  /* 0x000000ffff184224 */ /* 0x000fc800078e0008 */
[----:B------:R-:W-:-:S04]  /*18e0*/  @P6 MOV R24, R27 ;  /* 0x0000001b00186202 */ /* 0x000fc80000000f00 */
[----:B------:R-:W-:-:S07]  /*18f0*/  SHF.L.W.U32.HI R17, R24, R16, R17 ;  /* 0x0000001018117219 */ /* 0x000fce0000010e11 */
.L_x_13:
[C---:B------:R-:W-:Y:S01]  /*1900*/  SHF.L.W.U32.HI R27, R17.reuse, 0x2, R21 ;  /* 0x00000002111b7819 */ /* 0x040fe20000010e15 */
[----:B------:R-:W-:Y:S01]  /*1910*/  IMAD.SHL.U32 R17, R17, 0x4, RZ ;  /* 0x0000000411117824 */ /* 0x000fe200078e00ff */
[----:B------:R-:W-:Y:S01]  /*1920*/  UMOV UR4, 0x54442d19 ;  /* 0x54442d1900047882 */ /* 0x000fe20000000000 */
[----:B------:R-:W-:Y:S01]  /*1930*/  UMOV UR5, 0x3bf921fb ;  /* 0x3bf921fb00057882 */ /* 0x000fe20000000000 */
[----:B------:R-:W-:Y:S02]  /*1940*/  SHF.R.S32.HI R24, RZ, 0x1f, R27 ;  /* 0x0000001fff187819 */ /* 0x000fe4000001141b */
[----:B------:R-:W-:Y:S02]  /*1950*/  SHF.R.U32.HI R26, RZ, 0x1e, R21 ;  /* 0x0000001eff1a7819 */ /* 0x000fe40000011615 */
[C---:B------:R-:W-:Y:S02]  /*1960*/  LOP3.LUT R16, R24.reuse, R17, RZ, 0x3c, !PT ;  /* 0x0000001118107212 */ /* 0x040fe400078e3cff */
[----:B------:R-:W-:-:S02]  /*1970*/  LOP3.LUT R17, R24, R27, RZ, 0x3c, !PT ;  /* 0x0000001b18117212 */ /* 0x000fc400078e3cff */
[----:B------:R-:W-:Y:S02]  /*1980*/  ISETP.GE.AND P0, PT, R20, RZ, PT ;  /* 0x000000ff1400720c */ /* 0x000fe40003f06270 */
[C---:B------:R-:W-:Y:S02]  /*1990*/  LOP3.LUT R20, R27.reuse, R20, RZ, 0x3c, !PT ;  /* 0x000000141b147212 */ /* 0x040fe400078e3cff */
[----:B------:R-:W0:Y:S01]  /*19a0*/  I2F.F64.S64 R16, R16 ;  /* 0x0000001000107312 */ /* 0x000e220000301c00 */
[----:B------:R-:W-:Y:S02]  /*19b0*/  LEA.HI R21, R27, R26, RZ, 0x1 ;  /* 0x0000001a1b157211 */ /* 0x000fe400078f08ff */
[----:B------:R-:W-:-:S03]  /*19c0*/  ISETP.GE.AND P1, PT, R20, RZ, PT ;  /* 0x000000ff1400720c */ /* 0x000fc60003f26270 */
[----:B------:R-:W-:-:S05]  /*19d0*/  IMAD.MOV R20, RZ, RZ, -R21 ;  /* 0x000000ffff147224 */ /* 0x000fca00078e0a15 */
[----:B------:R-:W-:Y:S01]  /*19e0*/  @!P0 MOV R21, R20 ;  /* 0x0000001400158202 */ /* 0x000fe20000000f00 */
[----:B0-----:R-:W-:-:S10]  /*19f0*/  DMUL R24, R16, UR4 ;  /* 0x0000000410187c28 */ /* 0x001fd40008000000 */
[----:B------:R-:W0:Y:S02]  /*1a00*/  F2F.F32.F64 R24, R24 ;  /* 0x0000001800187310 */ /* 0x000e240000301000 */
[----:B0-----:R-:W-:-:S07]  /*1a10*/  FSEL R17, -R24, R24, !P1 ;  /* 0x0000001818117208 */ /* 0x001fce0004800100 */
.L_x_11:
[----:B------:R0:W2:Y:S01]  /*1a20*/  LDG.E.STRONG.SYS R20, desc[UR6][R22.64] ;  /* 0x0000000616147981 */ /* 0x0000a2000c1f5900 */
[----:B------:R-:W-:Y:S01]  /*1a30*/  LOP3.LUT R24, R21, 0x1, RZ, 0xc0, !PT ;  /* 0x0000000115187812 */ /* 0x000fe200078ec0ff */
[----:B------:R-:W-:Y:S02]  /*1a40*/  IMAD.MOV.U32 R25, RZ, RZ, 0x37cbac00 ;  /* 0x37cbac00ff197424 */ /* 0x000fe400078e00ff */
[----:B------:R-:W-:Y:S01]  /*1a50*/  FMUL R16, R17, R17 ;  /* 0x0000001111107220 */ /* 0x000fe20000400000 */
[----:B------:R-:W-:-:S03]  /*1a60*/  ISETP.NE.U32.AND P0, PT, R24, 0x1, PT ;  /* 0x000000011800780c */ /* 0x000fc60003f05070 */
[----:B------:R-:W-:Y:S01]  /*1a70*/  FFMA R25, R16, R25, -0.0013887860113754868507 ;  /* 0xbab607ed10197423 */ /* 0x000fe20000000019 */
[----:B------:R-:W-:Y:S01]  /*1a80*/  FSEL R27, R9, 0.0083327032625675201416, P0 ;  /* 0x3c0885e4091b7808 */ /* 0x000fe20000000000 */
[----:B0-----:R-:W-:Y:S01]  /*1a90*/  VIADD R22, R21, 0x1 ;  /* 0x0000000115167836 */ /* 0x001fe20000000000 */
[----:B------:R-:W-:Y:S02]  /*1aa0*/  FSEL R23, -R18, -0.16666662693023681641, P0 ;  /* 0xbe2aaaa812177808 */ /* 0x000fe40000000100 */
[----:B------:R-:W-:Y:S02]  /*1ab0*/  FSEL R25, R25, -0.00019574658654164522886, P0 ;  /* 0xb94d415319197808 */ /* 0x000fe40000000000 */
[----:B------:R-:W-:Y:S02]  /*1ac0*/  FSEL R21, R17, 1, !P0 ;  /* 0x3f80000011157808 */ /* 0x000fe40004000000 */
[----:B------:R-:W-:Y:S01]  /*1ad0*/  LOP3.LUT P0, RZ, R22, 0x2, RZ, 0xc0, !PT ;  /* 0x0000000216ff7812 */ /* 0x000fe2000780c0ff */
[----:B------:R-:W-:-:S04]  /*1ae0*/  FFMA R25, R16, R25, R27 ;  /* 0x0000001910197223 */ /* 0x000fc8000000001b */
[C---:B------:R-:W-:Y:S01]  /*1af0*/  FFMA R23, R16.reuse, R25, R23 ;  /* 0x0000001910177223 */ /* 0x040fe20000000017 */
[----:B------:R-:W-:-:S04]  /*1b00*/  FFMA R16, R16, R21, RZ ;  /* 0x0000001510107223 */ /* 0x000fc800000000ff */
[----:B------:R-:W-:-:S04]  /*1b10*/  FFMA R21, R16, R23, R21 ;  /* 0x0000001710157223 */ /* 0x000fc80000000015 */
        /* <DEDUP_REMOVED lines=19> */
.L_x_15:
        /* <DEDUP_REMOVED lines=55> */
[----:B------:R-:W-:Y:S02]  /*1fc0*/  ISETP.EQ.AND P0, PT, R23, 0x8, PT ;  /* 0x000000081700780c */ /* 0x000fe40003f02270 */
[----:B------:R-:W-:Y:S01]  /*1fd0*/  @P3 MOV R22, R6 ;  /* 0x0000000600163202 */ /* 0x000fe20000000f00 */
[----:B------:R-:W-:Y:S01]  /*1fe0*/  @P5 IMAD.MOV.U32 R22, RZ, RZ, R7 ;  /* 0x000000ffff165224 */ /* 0x000fe200078e0007 */
[----:B------:R-:W-:Y:S01]  /*1ff0*/  SHF.L.W.U32.HI R24, R17, R16, R24 ;  /* 0x0000001011187219 */ /* 0x000fe20000010e18 */
[----:B------:R-:W-:-:S08]  /*2000*/  @P4 IMAD.MOV.U32 R22, RZ, RZ, R8 ;  /* 0x000000ffff164224 */ /* 0x000fd000078e0008 */
[----:B------:R-:W-:-:S04]  /*2010*/  @P0 MOV R22, R27 ;  /* 0x0000001b00160202 */ /* 0x000fc80000000f00 */
[----:B------:R-:W-:-:S07]  /*2020*/  SHF.L.W.U32.HI R17, R22, R16, R17 ;  /* 0x0000001016117219 */ /* 0x000fce0000010e11 */
.L_x_16:
[C-C-:B------:R-:W-:Y:S01]  /*2030*/  SHF.L.W.U32.HI R25, R17.reuse, 0x2, R24.reuse ;  /* 0x0000000211197819 */ /* 0x140fe20000010e18 */
        /* <DEDUP_REMOVED lines=17> */
.L_x_14:
[----:B------:R-:W2:Y:S04]  /*2150*/  LDG.E.STRONG.SYS R17, desc[UR6][R10.64] ;  /* 0x000000060a117981 */ /* 0x000ea8000c1f5900 */
[----:B------:R-:W2:Y:S01]  /*2160*/  LDG.E.STRONG.SYS R20, desc[UR6][R12.64] ;  /* 0x000000060c147981 */ /* 0x000ea2000c1f5900 */
[----:B------:R-:W-:Y:S01]  /*2170*/  IMAD.MOV.U32 R26, RZ, RZ, 0x37cbac00 ;  /* 0x37cbac00ff1a7424 */ /* 0x000fe200078e00ff */
[----:B------:R-:W-:Y:S01]  /*2180*/  BSSY.RECONVERGENT B1, `(.L_x_17) ;  /* 0x0000076000017945 */ /* 0x000fe20003800200 */
[----:B--2---:R-:W-:Y:S01]  /*2190*/  FADD R22, R17, -R20 ;  /* 0x8000001411167221 */ /* 0x004fe20000000000 */
[----:B------:R-:W-:Y:S01]  /*21a0*/  LOP3.LUT R20, R24, 0x1, RZ, 0xc0, !PT ;  /* 0x0000000118147812 */ /* 0x000fe200078ec0ff */
[----:B------:R-:W-:Y:S01]  /*21b0*/  FMUL R17, R16, R16 ;  /* 0x0000001010117220 */ /* 0x000fe20000400000 */
[----:B------:R-:W-:-:S02]  /*21c0*/  VIADD R24, R24, 0x1 ;  /* 0x0000000118187836 */ /* 0x000fc40000000000 */
[----:B------:R-:W-:Y:S01]  /*21d0*/  FMUL R22, R22, 0.00029074074700474739075 ;  /* 0x39986e9016167820 */ /* 0x000fe20000400000 */
[----:B------:R-:W-:Y:S01]  /*21e0*/  ISETP.NE.U32.AND P0, PT, R20, 0x1, PT ;  /* 0x000000011400780c */ /* 0x000fe20003f05070 */
[----:B------:R-:W-:Y:S02]  /*21f0*/  FFMA R20, R17, R26, -0.0013887860113754868507 ;  /* 0xbab607ed11147423 */ /* 0x000fe4000000001a */
[----:B------:R-:W-:Y:S01]  /*2200*/  FMUL R23, R22, 0.63661974668502807617 ;  /* 0x3f22f98316177820 */ /* 0x000fe20000400000 */
[----:B------:R-:W-:Y:S02]  /*2210*/  FSEL R26, R9, 0.0083327032625675201416, P0 ;  /* 0x3c0885e4091a7808 */ /* 0x000fe40000000000 */
[----:B------:R-:W-:Y:S02]  /*2220*/  FSEL R20, R20, -0.00019574658654164522886, P0 ;  /* 0xb94d415314147808 */ /* 0x000fe40000000000 */
[----:B------:R-:W-:Y:S01]  /*2230*/  FSEL R25, -R18, -0.16666662693023681641, P0 ;  /* 0xbe2aaaa812197808 */ /* 0x000fe20000000100 */
[----:B------:R-:W0:Y:S01]  /*2240*/  F2I.NTZ R23, R23 ;  /* 0x0000001700177305 */ /* 0x000e220000203100 */
[----:B------:R-:W-:Y:S01]  /*2250*/  FSEL R16, R16, 1, !P0 ;  /* 0x3f80000010107808 */ /* 0x000fe20004000000 */
[----:B------:R-:W-:Y:S01]  /*2260*/  FFMA R20, R17, R20, R26 ;  /* 0x0000001411147223 */ /* 0x000fe2000000001a */
[----:B------:R-:W-:-:S02]  /*2270*/  LOP3.LUT P1, RZ, R24, 0x2, RZ, 0xc0, !PT ;  /* 0x0000000218ff7812 */ /* 0x000fc4000782c0ff */
[----:B------:R-:W-:Y:S01]  /*2280*/  FSETP.GE.AND P0, PT, |R22|, 105615, PT ;  /* 0x47ce47801600780b */ /* 0x000fe20003f06200 */
[C---:B------:R-:W-:Y:S01]  /*2290*/  FFMA R20, R17.reuse, R20, R25 ;  /* 0x0000001411147223 */ /* 0x040fe20000000019 */
[----:B------:R-:W-:-:S04]  /*22a0*/  FFMA R17, R17, R16, RZ ;  /* 0x0000001011117223 */ /* 0x000fc800000000ff */
[----:B------:R-:W-:Y:S01]  /*22b0*/  FFMA R16, R17, R20, R16 ;  /* 0x0000001411107223 */ /* 0x000fe20000000010 */
[----:B0-----:R-:W-:-:S04]  /*22c0*/  I2FP.F32.S32 R25, R23 ;  /* 0x0000001700197245 */ /* 0x001fc80000201400 */
[----:B------:R-:W-:Y:S01]  /*22d0*/  @P1 FADD R16, RZ, -R16 ;  /* 0x80000010ff101221 */ /* 0x000fe20000000000 */
[----:B------:R-:W-:-:S03]  /*22e0*/  FFMA R20, R25, -1.5707962512969970703, R22 ;  /* 0xbfc90fda19147823 */ /* 0x000fc60000000016 */
[----:B------:R-:W-:Y:S01]  /*22f0*/  FMUL R24, R21, R16 ;  /* 0x0000001015187220 */ /* 0x000fe20000400000 */
        /* <DEDUP_REMOVED lines=9> */
[----:B------:R-:W-:Y:S01]  /*2390*/  IMAD.MOV.U32 R23, RZ, RZ, RZ ;  /* 0x000000ffff177224 */ /* 0x000fe200078e00ff */
[----:B------:R-:W-:Y:S01]  /*23a0*/  UMOV UR4, URZ ;  /* 0x000000ff00047c82 */ /* 0x000fe20008000000 */
[----:B------:R-:W-:-:S07]  /*23b0*/  LOP3.LUT R26, R26, 0x80000000, RZ, 0xfc, !PT ;  /* 0x800000001a1a7812 */ /* 0x000fce00078efcff */
.L_x_19:
[----:B------:R-:W0:Y:S02]  /*23c0*/  LDC.64 R16, c[0x4][RZ] ;  /* 0x01000000ff107b82 */ /* 0x000e240000000a00 */
[----:B0-----:R-:W-:-:S05]  /*23d0*/  IMAD.WIDE.U32 R20, R25, 0x4, R16 ;  /* 0x0000000419147825 */ /* 0x001fca00078e0010 */
[----:B------:R-:W2:Y:S01]  /*23e0*/  LDG.E.CONSTANT R17, desc[UR6][R20.64] ;  /* 0x0000000614117981 */ /* 0x000ea2000c1e9900 */
[C---:B------:R-:W-:Y:S02]  /*23f0*/  IMAD.SHL.U32 R16, R25.reuse, 0x4, RZ ;  /* 0x0000000419107824 */ /* 0x040fe400078e00ff */
[----:B------:R-:W-:-:S03]  /*2400*/  VIADD R25, R25, 0x1 ;  /* 0x0000000119197836 */ /* 0x000fc60000000000 */
[C---:B------:R-:W-:Y:S02]  /*2410*/  ISETP.EQ.AND P0, PT, R16.reuse, RZ, PT ;  /* 0x000000ff1000720c */ /* 0x040fe40003f02270 */
[C---:B------:R-:W-:Y:S02]  /*2420*/  ISETP.EQ.AND P5, PT, R16.reuse, 0x4, PT ;  /* 0x000000041000780c */ /* 0x040fe40003fa2270 */
[C---:B------:R-:W-:Y:S02]  /*2430*/  ISETP.EQ.AND P4, PT, R16.reuse, 0x8, PT ;  /* 0x000000081000780c */ /* 0x040fe40003f82270 */
[C---:B------:R-:W-:Y:S02]  /*2440*/  ISETP.EQ.AND P3, PT, R16.reuse, 0xc, PT ;  /* 0x0000000c1000780c */ /* 0x040fe40003f62270 */
[C---:B------:R-:W-:Y:S02]  /*2450*/  ISETP.EQ.AND P2, PT, R16.reuse, 0x10, PT ;  /* 0x000000101000780c */ /* 0x040fe40003f42270 */
[----:B------:R-:W-:Y:S01]  /*2460*/  ISETP.EQ.AND P1, PT, R16, 0x14, PT ;  /* 0x000000141000780c */ /* 0x000fe20003f22270 */
[----:B--2---:R-:W-:-:S03]  /*2470*/  IMAD.WIDE.U32 R16, R17, R26, RZ ;  /* 0x0000001a11107225 */ /* 0x004fc600078e00ff */
[----:B------:R-:W-:-:S04]  /*2480*/  IADD3 R16, P6, PT, R16, R23, RZ ;  /* 0x0000001710107210 */ /* 0x000fc80007fde0ff */
[----:B------:R-:W-:Y:S01]  /*2490*/  IADD3.X R23, PT, PT, R17, UR4, RZ, P6, !PT ;  /* 0x0000000411177c10 */ /* 0x000fe2000b7fe4ff */
[--C-:B------:R-:W-:Y:S01]  /*24a0*/  @P5 IMAD.MOV.U32 R4, RZ, RZ, R16.reuse ;  /* 0x000000ffff045224 */ /* 0x100fe200078e0010 */
[----:B------:R-:W-:Y:S01]  /*24b0*/  ISETP.NE.AND P6, PT, R25, 0x6, PT ;  /* 0x000000061900780c */ /* 0x000fe20003fc5270 */
[--C-:B------:R-:W-:Y:S01]  /*24c0*/  @P4 IMAD.MOV.U32 R5, RZ, RZ, R16.reuse ;  /* 0x000000ffff054224 */ /* 0x100fe200078e0010 */
[-C--:B------:R-:W-:Y:S01]  /*24d0*/  @P0 MOV R3, R16.reuse ;  /* 0x0000001000030202 */ /* 0x080fe20000000f00 */
[--C-:B------:R-:W-:Y:S01]  /*24e0*/  @P2 IMAD.MOV.U32 R7, RZ, RZ, R16.reuse ;  /* 0x000000ffff072224 */ /* 0x100fe200078e0010 */
[----:B------:R-:W-:Y:S01]  /*24f0*/  @P3 MOV R6, R16 ;  /* 0x0000001000063202 */ /* 0x000fe20000000f00 */
[----:B------:R-:W-:-:S08]  /*2500*/  @P1 IMAD.MOV.U32 R8, RZ, RZ, R16 ;  /* 0x000000ffff081224 */ /* 0x000fd000078e0010 */
[----:B------:R-:W-:Y:S05]  /*2510*/  @P6 BRA `(.L_x_19) ;  /* 0xfffffffc00a86947 */ /* 0x000fea000383ffff */
[----:B------:R-:W-:Y:S01]  /*2520*/  SHF.R.U32.HI R16, RZ, 0x17, R22 ;  /* 0x00000017ff107819 */ /* 0x000fe20000011616 */
[----:B------:R-:W-:Y:S03]  /*2530*/  BSSY.RECONVERGENT B2, `(.L_x_20) ;  /* 0x0000028000027945 */ /* 0x000fe60003800200 */
        /* <DEDUP_REMOVED lines=28> */
[----:B------:R-:W-:Y:S01]  /*2700*/  @P2 IMAD.MOV.U32 R20, RZ, RZ, R3 ;  /* 0x000000ffff142224 */ /* 0x000fe200078e0003 */
[----:B------:R-:W-:Y:S01]  /*2710*/  LOP3.LUT R16, R16, 0x1f, RZ, 0xc0, !PT ;  /* 0x0000001f10107812 */ /* 0x000fe200078ec0ff */
[----:B------:R-:W-:Y:S01]  /*2720*/  @P1 IMAD.MOV.U32 R20, RZ, RZ, R4 ;  /* 0x000000ffff141224 */ /* 0x000fe200078e0004 */
[----:B------:R-:W-:Y:S01]  /*2730*/  @P0 MOV R20, R5 ;  /* 0x0000000500140202 */ /* 0x000fe20000000f00 */
[----:B------:R-:W-:Y:S01]  /*2740*/  @P3 IMAD.MOV.U32 R20, RZ, RZ, R6 ;  /* 0x000000ffff143224 */ /* 0x000fe200078e0006 */
[----:B------:R-:W-:Y:S01]  /*2750*/  ISETP.EQ.AND P0, PT, R21, 0x8, PT ;  /* 0x000000081500780c */ /* 0x000fe20003f02270 */
[----:B------:R-:W-:Y:S01]  /*2760*/  @P5 IMAD.MOV.U32 R20, RZ, RZ, R7 ;  /* 0x000000ffff145224 */ /* 0x000fe200078e0007 */
[----:B------:R-:W-:Y:S02]  /*2770*/  @P4 MOV R20, R8 ;  /* 0x0000000800144202 */ /* 0x000fe40000000f00 */
[----:B------:R-:W-:-:S09]  /*2780*/  SHF.L.W.U32.HI R25, R17, R16, R25 ;  /* 0x0000001011197219 */ /* 0x000fd20000010e19 */
[----:B------:R-:W-:-:S05]  /*2790*/  @P0 IMAD.MOV.U32 R20, RZ, RZ, R23 ;  /* 0x000000ffff140224 */ /* 0x000fca00078e0017 */
[----:B------:R-:W-:-:S07]  /*27a0*/  SHF.L.W.U32.HI R17, R20, R16, R17 ;  /* 0x0000001014117219 */ /* 0x000fce0000010e11 */
.L_x_21:
[----:B------:R-:W-:Y:S05]  /*27b0*/  BSYNC.RECONVERGENT B2 ;  /* 0x0000000000027941 */ /* 0x000fea0003800200 */
.L_x_20:
        /* <DEDUP_REMOVED lines=18> */
.L_x_18:
[----:B------:R-:W-:Y:S05]  /*28e0*/  BSYNC.RECONVERGENT B1 ;  /* 0x0000000000017941 */ /* 0x000fea0003800200 */
.L_x_17:
[----:B------:R-:W-:Y:S02]  /*28f0*/  IMAD.MOV.U32 R17, RZ, RZ, 0x37cbac00 ;  /* 0x37cbac00ff117424 */ /* 0x000fe400078e00ff */
[----:B------:R-:W-:Y:S01]  /*2900*/  FMUL R16, R25, R25 ;  /* 0x0000001919107220 */ /* 0x000fe20000400000 */
[C---:B------:R-:W-:Y:S01]  /*2910*/  LOP3.LUT R20, R23.reuse, 0x1, RZ, 0xc0, !PT ;  /* 0x0000000117147812 */ /* 0x040fe200078ec0ff */
[----:B------:R-:W-:Y:S01]  /*2920*/  VIADD R2, R2, 0x1 ;  /* 0x0000000102027836 */ /* 0x000fe20000000000 */
[----:B------:R-:W-:Y:S01]  /*2930*/  IADD3 R23, PT, PT, R23, 0x1, RZ ;  /* 0x0000000117177810 */ /* 0x000fe20007ffe0ff */
[----:B------:R-:W-:Y:S01]  /*2940*/  FFMA R17, R16, R17, -0.0013887860113754868507 ;  /* 0xbab607ed10117423 */ /* 0x000fe20000000011 */
[----:B------:R-:W-:Y:S02]  /*2950*/  ISETP.NE.U32.AND P0, PT, R20, 0x1, PT ;  /* 0x000000011400780c */ /* 0x000fe40003f05070 */
[----:B------:R-:W-:Y:S02]  /*2960*/  LOP3.LUT P1, RZ, R23, 0x2, RZ, 0xc0, !PT ;  /* 0x0000000217ff7812 */ /* 0x000fe4000782c0ff */
[----:B------:R-:W-:-:S02]  /*2970*/  FSEL R21, R9, 0.0083327032625675201416, P0 ;  /* 0x3c0885e409157808 */ /* 0x000fc40000000000 */
[----:B------:R-:W-:Y:S02]  /*2980*/  FSEL R17, R17, -0.00019574658654164522886, P0 ;  /* 0xb94d415311117808 */ /* 0x000fe40000000000 */
[----:B------:R-:W-:Y:S02]  /*2990*/  FSEL R9, R25, 1, !P0 ;  /* 0x3f80000019097808 */ /* 0x000fe40004000000 */
[----:B------:R-:W-:Y:S01]  /*29a0*/  FSEL R20, -R18, -0.16666662693023681641, P0 ;  /* 0xbe2aaaa812147808 */ /* 0x000fe20000000100 */
[C---:B------:R-:W-:Y:S02]  /*29b0*/  FFMA R17, R16.reuse, R17, R21 ;  /* 0x0000001110117223 */ /* 0x040fe40000000015 */
[C---:B------:R-:W-:Y:S02]  /*29c0*/  FFMA R18, R16.reuse, R9, RZ ;  /* 0x0000000910127223 */ /* 0x040fe400000000ff */
[----:B------:R-:W-:Y:S01]  /*29d0*/  FFMA R17, R16, R17, R20 ;  /* 0x0000001110117223 */ /* 0x000fe20000000014 */
[----:B------:R-:W-:-:S03]  /*29e0*/  IMAD.MOV.U32 R16, RZ, RZ, 0x3f000000 ;  /* 0x3f000000ff107424 */ /* 0x000fc600078e00ff */
[----:B------:R-:W-:Y:S01]  /*29f0*/  FFMA R9, R18, R17, R9 ;  /* 0x0000001112097223 */ /* 0x000fe20000000009 */
[----:B------:R-:W-:-:S03]  /*2a00*/  IMAD.MOV.U32 R18, RZ, RZ, 0x3d10ecef ;  /* 0x3d10ecefff127424 */ /* 0x000fc600078e00ff */
[----:B------:R-:W-:-:S04]  /*2a10*/  @P1 FADD R9, RZ, -R9 ;  /* 0x80000009ff091221 */ /* 0x000fc80000000000 */
[----:B------:R-:W-:-:S04]  /*2a20*/  FFMA R19, R24, R9, R19 ;  /* 0x0000000918137223 */ /* 0x000fc80000000013 */
[C---:B------:R-:W-:Y:S01]  /*2a30*/  FFMA R9, |R19|.reuse, -R16, 0.5 ;  /* 0x3f00000013097423 */ /* 0x040fe20000000a10 */
[C---:B------:R-:W-:Y:S02]  /*2a40*/  FSETP.NEU.AND P1, PT, |R19|.reuse, 1, PT ;  /* 0x3f8000001300780b */ /* 0x040fe40003f2d200 */
[----:B------:R-:W-:Y:S01]  /*2a50*/  FSETP.GT.AND P0, PT, |R19|, 0.56000000238418579102, PT ;  /* 0x3f0f5c291300780b */ /* 0x000fe20003f04200 */
[----:B------:R-:W0:Y:S02]  /*2a60*/  MUFU.RSQ R16, R9 ;  /* 0x0000000900107308 */ /* 0x000e240000001400 */
[----:B0-----:R-:W-:Y:S01]  /*2a70*/  FMUL R17, R9, R16 ;  /* 0x0000001009117220 */ /* 0x001fe20000400000 */
[----:B------:R-:W-:-:S04]  /*2a80*/  FMUL R16, R16, -0.5 ;  /* 0xbf00000010107820 */ /* 0x000fc80000400000 */
[----:B------:R-:W-:-:S04]  /*2a90*/  FFMA R16, R17, R16, 0.5 ;  /* 0x3f00000011107423 */ /* 0x000fc80000000010 */
[----:B------:R-:W-:Y:S01]  /*2aa0*/  FFMA R16, R17, R16, R17 ;  /* 0x0000001011107223 */ /* 0x000fe20000000011 */
[----:B------:R-:W-:-:S04]  /*2ab0*/  MOV R17, 0x3fd774eb ;  /* 0x3fd774eb00117802 */ /* 0x000fc80000000f00 */
[----:B------:R-:W-:Y:S02]  /*2ac0*/  FSEL R16, R16, RZ, P1 ;  /* 0x000000ff10107208 */ /* 0x000fe40000800000 */
[----:B------:R-:W-:Y:S02]  /*2ad0*/  FSETP.GT.AND P1, PT, R19, 0.56000000238418579102, PT ;  /* 0x3f0f5c291300780b */ /* 0x000fe40003f24000 */
[----:B------:R-:W-:-:S04]  /*2ae0*/  FSEL R16, R16, |R19|, P0 ;  /* 0x4000001310107208 */ /* 0x000fc80000000000 */
[----:B------:R-:W-:-:S05]  /*2af0*/  LOP3.LUT R16, R16, 0x80000000, R19, 0xb8, !PT ;  /* 0x8000000010107812 */ /* 0x000fca00078eb813 */
[----:B------:R-:W-:-:S04]  /*2b00*/  FMUL R9, R16, R16 ;  /* 0x0000001010097220 */ /* 0x000fc80000400000 */
[----:B------:R-:W-:-:S04]  /*2b10*/  FFMA R18, R9, R18, 0.016980519518256187439 ;  /* 0x3c8b1abb09127423 */ /* 0x000fc80000000012 */
[----:B------:R-:W-:-:S04]  /*2b20*/  FFMA R18, R9, R18, 0.030762933194637298584 ;  /* 0x3cfc028c09127423 */ /* 0x000fc80000000012 */
[----:B------:R-:W-:-:S04]  /*2b30*/  FFMA R18, R9, R18, 0.044709417968988418579 ;  /* 0x3d37213909127423 */ /* 0x000fc80000000012 */
[----:B------:R-:W-:-:S04]  /*2b40*/  FFMA R18, R9, R18, 0.074989043176174163818 ;  /* 0x3d9993db09127423 */ /* 0x000fc80000000012 */
[----:B------:R-:W-:-:S04]  /*2b50*/  FFMA R18, R9, R18, 0.16666707396507263184 ;  /* 0x3e2aaac609127423 */ /* 0x000fc80000000012 */
[----:B------:R-:W-:-:S04]  /*2b60*/  FMUL R9, R9, R18 ;  /* 0x0000001209097220 */ /* 0x000fc80000400000 */
[----:B------:R-:W-:-:S05]  /*2b70*/  FFMA R9, R16, R9, R16 ;  /* 0x0000000910097223 */ /* 0x000fca0000000010 */
[----:B------:R-:W-:-:S05]  /*2b80*/  FSEL R16, R9, -R9, P0 ;  /* 0x8000000909107208 */ /* 0x000fca0000000000 */
[----:B------:R-:W-:Y:S02]  /*2b90*/  @!P1 FFMA R9, R17, 0.93318945169448852539, R16 ;  /* 0x3f6ee58111099823 */ /* 0x000fe40000000010 */
[----:B------:R-:W0:Y:S02]  /*2ba0*/  S2R R16, SR_CgaCtaId ;  /* 0x0000000000107919 */ /* 0x000e240000008800 */
[----:B------:R-:W-:Y:S01]  /*2bb0*/  @P0 FADD R9, R9, R9 ;  /* 0x0000000909090221 */ /* 0x000fe20000000000 */
[----:B------:R-:W-:-:S03]  /*2bc0*/  ISETP.NE.AND P0, PT, R2, 0x2710, PT ;  /* 0x000027100200780c */ /* 0x000fc60003f05270 */
[----:B------:R-:W-:Y:S01]  /*2bd0*/  FMUL R17, R9, 57.295780181884765625 ;  /* 0x42652ee109117820 */ /* 0x000fe20000400000 */
[----:B------:R-:W-:-:S03]  /*2be0*/  MOV R9, 0x400 ;  /* 0x0000040000097802 */ /* 0x000fc60000000f00 */
[----:B------:R-:W1:Y:S02]  /*2bf0*/  F2F.F64.F32 R18, R17 ;  /* 0x0000001100127310 */ /* 0x000e640000201800 */
[----:B-1----:R-:W-:Y:S01]  /*2c00*/  DMUL R18, R18, 4 ;  /* 0x4010000012127828 */ /* 0x002fe20000000000 */
[----:B0-----:R-:W-:-:S09]  /*2c10*/  LEA R21, R16, R9, 0x18 ;  /* 0x0000000910157211 */ /* 0x001fd200078ec0ff */
[----:B------:R-:W0:Y:S02]  /*2c20*/  F2I.F64.TRUNC R18, R18 ;  /* 0x0000001200127311 */ /* 0x000e24000030d100 */
[----:B0-----:R-:W-:-:S05]  /*2c30*/  IMAD R20, R18, 0x4, R21 ;  /* 0x0000000412147824 */ /* 0x001fca00078e0215 */
[----:B------:R1:W-:Y:S01]  /*2c40*/  ATOMS.POPC.INC.32 RZ, [R20+URZ] ;  /* 0x0000000014ff7f8c */ /* 0x0003e2000d8000ff */
[----:B------:R-:W-:Y:S05]  /*2c50*/  @P0 BRA `(.L_x_22) ;  /* 0xffffffd8002c0947 */ /* 0x000fea000383ffff */
[----:B------:R-:W-:-:S13]  /*2c60*/  ISETP.NE.AND P0, PT, R0, 0x270f, PT ;  /* 0x0000270f0000780c */ /* 0x000fda0003f05270 */
[----:B------:R-:W-:Y:S05]  /*2c70*/  @!P0 BRA `(.L_x_4) ;  /* 0x0000000c00c08947 */ /* 0x000fea0003800000 */
[C---:B------:R-:W-:Y:S01]  /*2c80*/  VIMNMX R3, PT, PT, R0.reuse, 0x270e, !PT ;  /* 0x0000270e00037848 */ /* 0x040fe20007fe0100 */
[----:B------:R-:W-:Y:S03]  /*2c90*/  BSSY.RECONVERGENT B1, `(.L_x_23) ;  /* 0x0000074000017945 */ /* 0x000fe60003800200 */
[----:B------:R-:W-:-:S04]  /*2ca0*/  IADD3 R3, PT, PT, -R0, R3, RZ ;  /* 0x0000000300037210 */ /* 0x000fc80007ffe1ff */
[C---:B------:R-:W-:Y:S01]  /*2cb0*/  ISETP.GE.U32.AND P0, PT, R3.reuse, 0x7, PT ;  /* 0x000000070300780c */ /* 0x040fe20003f06070 */
[----:B------:R-:W-:Y:S02]  /*2cc0*/  VIADD R8, R3, 0x1 ;  /* 0x0000000103087836 */ /* 0x000fe40000000000 */
[----:B------:R-:W-:-:S03]  /*2cd0*/  IMAD.WIDE R2, R0, 0x4, R14 ;  /* 0x0000000400027825 */ /* 0x000fc600078e020e */
[----:B------:R-:W-:-:S07]  /*2ce0*/  LOP3.LUT P1, R26, R8, 0x7, RZ, 0xc0, !PT ;  /* 0x00000007081a7812 */ /* 0x000fce000782c0ff */
[----:B------:R-:W-:Y:S06]  /*2cf0*/  @!P0 BRA `(.L_x_24) ;  /* 0x0000000400b48947 */ /* 0x000fec0003800000 */
[C---:B------:R-:W-:Y:S01]  /*2d00*/  VIADD R5, R9.reuse, 0xb40 ;  /* 0x00000b4009057836 */ /* 0x040fe20000000000 */
[----:B------:R-:W-:Y:S02]  /*2d10*/  LOP3.LUT R17, R8, 0xfffffff8, RZ, 0xc0, !PT ;  /* 0xfffffff808117812 */ /* 0x000fe400078ec0ff */
[----:B------:R-:W-:Y:S02]  /*2d20*/  IADD3 R11, PT, PT, R9, 0x1680, RZ ;  /* 0x00001680090b7810 */ /* 0x000fe40007ffe0ff */
[C---:B------:R-:W-:Y:S01]  /*2d30*/  LEA R10, R16.reuse, R5, 0x18 ;  /* 0x00000005100a7211 */ /* 0x040fe200078ec0ff */
[----:B------:R-:W-:Y:S01]  /*2d40*/  IMAD.MOV R17, RZ, RZ, -R17 ;  /* 0x000000ffff117224 */ /* 0x000fe200078e0a11 */
[----:B------:R-:W-:-:S07]  /*2d50*/  LEA R11, R16, R11, 0x18 ;  /* 0x0000000b100b7211 */ /* 0x000fce00078ec0ff */
.L_x_25:
[----:B0-----:R-:W0:Y:S01]  /*2d60*/  LDC.64 R6, c[0x0][0x380] ;  /* 0x0000e000ff067b82 */ /* 0x001e220000000a00 */
[----:B------:R-:W1:Y:S01]  /*2d70*/  LDG.E.STRONG.SYS R18, desc[UR6][R12.64] ;  /* 0x000000060c127981 */ /* 0x000e62000c1f5900 */
[----:B------:R-:W-:-:S04]  /*2d80*/  IMAD.WIDE R4, R0, 0x4, R14 ;  /* 0x0000000400047825 */ /* 0x000fc800078e020e */
[----:B0-----:R-:W-:-:S05]  /*2d90*/  IMAD.WIDE R6, R0, 0x4, R6 ;  /* 0x0000000400067825 */ /* 0x001fca00078e0206 */
[----:B------:R-:W1:Y:S04]  /*2da0*/  LDG.E.STRONG.SYS R19, desc[UR6][R6.64+0x4] ;  /* 0x0000040606137981 */ /* 0x000e68000c1f5900 */
[----:B------:R-:W2:Y:S04]  /*2db0*/  LDG.E.STRONG.SYS R21, desc[UR6][R2.64] ;  /* 0x0000000602157981 */ /* 0x000ea8000c1f5900 */
[----:B------:R-:W2:Y:S01]  /*2dc0*/  LDG.E.STRONG.SYS R22, desc[UR6][R4.64+0x4] ;  /* 0x0000040604167981 */ /* 0x000ea2000c1f5900 */
[----:B-1----:R-:W-:-:S04]  /*2dd0*/  FMUL R20, R18, R19 ;  /* 0x0000001312147220 */ /* 0x002fc80000400000 */
[----:B------:R-:W0:Y:S01]  /*2de0*/  F2I.TRUNC.NTZ R19, R20 ;  /* 0x0000001400137305 */ /* 0x000e22000020f100 */
[----:B--2---:R-:W-:Y:S02]  /*2df0*/  FMUL R25, R21, R22 ;  /* 0x0000001615197220 */ /* 0x004fe40000400000 */
[----:B------:R-:W2:Y:S04]  /*2e00*/  LDG.E.STRONG.SYS R21, desc[UR6][R12.64] ;  /* 0x000000060c157981 */ /* 0x000ea8000c1f5900 */
[----:B------:R-:W2:Y:S04]  /*2e10*/  LDG.E.STRONG.SYS R24, desc[UR6][R6.64+0x8] ;  /* 0x0000080606187981 */ /* 0x000ea8000c1f5900 */
[----:B------:R-:W3:Y:S01]  /*2e20*/  LDG.E.STRONG.SYS R29, desc[UR6][R2.64] ;  /* 0x00000006021d7981 */ /* 0x000ee2000c1f5900 */
[----:B0-----:R-:W-:-:S03]  /*2e30*/  IMAD R23, R19, 0x4, R10 ;  /* 0x0000000413177824 */ /* 0x001fc600078e020a */
[----:B------:R-:W3:Y:S04]  /*2e40*/  LDG.E.STRONG.SYS R30, desc[UR6][R4.64+0x8] ;  /* 0x00000806041e7981 */ /* 0x000ee8000c1f5900 */
[----:B------:R-:W4:Y:S04]  /*2e50*/  LDG.E.STRONG.SYS R18, desc[UR6][R12.64] ;  /* 0x000000060c127981 */ /* 0x000f28000c1f5900 */
[----:B------:R-:W4:Y:S04]  /*2e60*/  LDG.E.STRONG.SYS R19, desc[UR6][R6.64+0xc] ;  /* 0x00000c0606137981 */ /* 0x000f28000c1f5900 */
[----:B------:R4:W-:Y:S01]  /*2e70*/  ATOMS.POPC.INC.32 RZ, [R23+URZ] ;  /* 0x0000000017ff7f8c */ /* 0x0009e2000d8000ff */
[----:B--2---:R-:W-:-:S03]  /*2e80*/  FMUL R21, R21, R24 ;  /* 0x0000001815157220 */ /* 0x004fc60000400000 */
[----:B------:R-:W2:Y:S01]  /*2e90*/  LDG.E.STRONG.SYS R24, desc[UR6][R2.64] ;  /* 0x0000000602187981 */ /* 0x000ea2000c1f5900 */
[----:B----4-:R-:W-:-:S03]  /*2ea0*/  FMUL R23, R18, R19 ;  /* 0x0000001312177220 */ /* 0x010fc60000400000 */
[----:B------:R-:W2:Y:S01]  /*2eb0*/  LDG.E.STRONG.SYS R19, desc[UR6][R4.64+0xc] ;  /* 0x00000c0604137981 */ /* 0x000ea2000c1f5900 */
[----:B------:R-:W0:Y:S03]  /*2ec0*/  F2I.TRUNC.NTZ R22, R25 ;  /* 0x0000001900167305 */ /* 0x000e26000020f100 */
[----:B------:R-:W4:Y:S01]  /*2ed0*/  LDG.E.STRONG.SYS R20, desc[UR6][R12.64] ;  /* 0x000000060c147981 */ /* 0x000f22000c1f5900 */
[----:B0-----:R-:W-:Y:S01]  /*2ee0*/  LEA R27, R22, R11, 0x2 ;  /* 0x0000000b161b7211 */ /* 0x001fe200078e10ff */
[----:B---3--:R-:W-:Y:S02]  /*2ef0*/  FMUL R22, R29, R30 ;  /* 0x0000001e1d167220 */ /* 0x008fe40000400000 */
[----:B------:R-:W4:Y:S04]  /*2f00*/  LDG.E.STRONG.SYS R29, desc[UR6][R6.64+0x10] ;  /* 0x00001006061d7981 */ /* 0x000f28000c1f5900 */
[----:B------:R-:W3:Y:S01]  /*2f10*/  LDG.E.STRONG.SYS R18, desc[UR6][R2.64] ;  /* 0x0000000602127981 */ /* 0x000ee2000c1f5900 */
[----:B------:R-:W0:Y:S03]  /*2f20*/  F2I.TRUNC.NTZ R21, R21 ;  /* 0x0000001500157305 */ /* 0x000e26000020f100 */
[----:B------:R0:W-:Y:S01]  /*2f30*/  ATOMS.POPC.INC.32 RZ, [R27+URZ] ;  /* 0x000000001bff7f8c */ /* 0x0001e2000d8000ff */
[----:B--2---:R-:W-:-:S03]  /*2f40*/  FMUL R24, R24, R19 ;  /* 0x0000001318187220 */ /* 0x004fc60000400000 */
[----:B------:R-:W3:Y:S01]  /*2f50*/  LDG.E.STRONG.SYS R19, desc[UR6][R4.64+0x10] ;  /* 0x0000100604137981 */ /* 0x000ee2000c1f5900 */
[----:B------:R-:W1:Y:S08]  /*2f60*/  F2I.TRUNC.NTZ R23, R23 ;  /* 0x0000001700177305 */ /* 0x000e70000020f100 */
[----:B------:R-:W2:Y:S01]  /*2f70*/  F2I.TRUNC.NTZ R24, R24 ;  /* 0x0000001800187305 */ /* 0x000ea2000020f100 */
[----:B0-----:R-:W-:-:S02]  /*2f80*/  IMAD R27, R21, 0x4, R10 ;  /* 0x00000004151b7824 */ /* 0x001fc400078e020a */
[----:B------:R-:W5:Y:S01]  /*2f90*/  LDG.E.STRONG.SYS R21, desc[UR6][R12.64] ;  /* 0x000000060c157981 */ /* 0x000f62000c1f5900 */
[----:B----4-:R-:W-:Y:S01]  /*2fa0*/  FMUL R20, R20, R29 ;  /* 0x0000001d14147220 */ /* 0x010fe20000400000 */
[----:B-1----:R-:W-:-:S03]  /*2fb0*/  LEA R30, R23, R10, 0x2 ;  /* 0x0000000a171e7211 */ /* 0x002fc600078e10ff */
[----:B------:R-:W0:Y:S01]  /*2fc0*/  F2I.TRUNC.NTZ R22, R22 ;  /* 0x0000001600167305 */ /* 0x000e22000020f100 */
[----:B------:R5:W-:Y:S01]  /*2fd0*/  ATOMS.POPC.INC.32 RZ, [R27+URZ] ;  /* 0x000000001bff7f8c */ /* 0x000be2000d8000ff */
[----:B--2---:R-:W-:-:S03]  /*2fe0*/  IMAD R31, R24, 0x4, R11 ;  /* 0x00000004181f7824 */ /* 0x004fc600078e020b */
[----:B------:R-:W5:Y:S03]  /*2ff0*/  LDG.E.STRONG.SYS R24, desc[UR6][R6.64+0x14] ;  /* 0x0000140606187981 */ /* 0x000f66000c1f5900 */
[----:B------:R1:W2:Y:S01]  /*3000*/  F2I.TRUNC.NTZ R25, R20 ;  /* 0x0000001400197305 */ /* 0x0002a2000020f100 */
[----:B------:R-:W4:Y:S04]  /*3010*/  LDG.E.STRONG.SYS R23, desc[UR6][R2.64] ;  /* 0x0000000602177981 */ /* 0x000f28000c1f5900 */
[----:B------:R-:W4:Y:S04]  /*3020*/  LDG.E.STRONG.SYS R32, desc[UR6][R4.64+0x14] ;  /* 0x0000140604207981 */ /* 0x000f28000c1f5900 */
[----:B-1----:R-:W4:Y:S01]  /*3030*/  LDG.E.STRONG.SYS R20, desc[UR6][R12.64] ;  /* 0x000000060c147981 */ /* 0x002f22000c1f5900 */
[----:B---3--:R-:W-:-:S03]  /*3040*/  FMUL R18, R18, R19 ;  /* 0x0000001312127220 */ /* 0x008fc60000400000 */
[----:B------:R-:W4:Y:S03]  /*3050*/  LDG.E.STRONG.SYS R19, desc[UR6][R6.64+0x18] ;  /* 0x0000180606137981 */ /* 0x000f26000c1f5900 */
[----:B------:R-:W1:Y:S01]  /*3060*/  F2I.TRUNC.NTZ R18, R18 ;  /* 0x0000001200127305 */ /* 0x000e62000020f100 */
[----:B0-----:R-:W-:Y:S02]  /*3070*/  IMAD R29, R22, 0x4, R11 ;  /* 0x00000004161d7824 */ /* 0x001fe400078e020b */
[----:B--2---:R-:W-:-:S03]  /*3080*/  IMAD R25, R25, 0x4, R10 ;  /* 0x0000000419197824 */ /* 0x004fc600078e020a */
[----:B------:R-:W-:Y:S04]  /*3090*/  ATOMS.POPC.INC.32 RZ, [R29+URZ] ;  /* 0x000000001dff7f8c */ /* 0x000fe8000d8000ff */
[----:B------:R0:W-:Y:S04]  /*30a0*/  ATOMS.POPC.INC.32 RZ, [R30+URZ] ;  /* 0x000000001eff7f8c */ /* 0x0001e8000d8000ff */
[----:B------:R-:W-:Y:S01]  /*30b0*/  ATOMS.POPC.INC.32 RZ, [R31+URZ] ;  /* 0x000000001fff7f8c */ /* 0x000fe2000d8000ff */
[----:B-1----:R-:W-:-:S03]  /*30c0*/  LEA R22, R18, R11, 0x2 ;  /* 0x0000000b12167211 */ /* 0x002fc600078e10ff */
[----:B------:R1:W-:Y:S01]  /*30d0*/  ATOMS.POPC.INC.32 RZ, [R25+URZ] ;  /* 0x0000000019ff7f8c */ /* 0x0003e2000d8000ff */
[----:B-----5:R-:W-:-:S03]  /*30e0*/  FMUL R27, R21, R24 ;  /* 0x00000018151b7220 */ /* 0x020fc60000400000 */
[----:B------:R-:W2:Y:S04]  /*30f0*/  LDG.E.STRONG.SYS R21, desc[UR6][R2.64] ;  /* 0x0000000602157981 */ /* 0x000ea8000c1f5900 */
[----:B------:R-:W2:Y:S04]  /*3100*/  LDG.E.STRONG.SYS R24, desc[UR6][R4.64+0x18] ;  /* 0x0000180604187981 */ /* 0x000ea8000c1f5900 */
[----:B------:R3:W-:Y:S01]  /*3110*/  ATOMS.POPC.INC.32 RZ, [R22+URZ] ;  /* 0x0000000016ff7f8c */ /* 0x0007e2000d8000ff */
[----:B----4-:R-:W-:-:S03]  /*3120*/  FMUL R20, R20, R19 ;  /* 0x0000001314147220 */ /* 0x010fc60000400000 */
[----:B------:R-:W4:Y:S04]  /*3130*/  LDG.E.STRONG.SYS R19, desc[UR6][R12.64] ;  /* 0x000000060c137981 */ /* 0x000f28000c1f5900 */
[----:B0-----:R-:W4:Y:S04]  /*3140*/  LDG.E.STRONG.SYS R30, desc[UR6][R6.64+0x1c] ;  /* 0x00001c06061e7981 */ /* 0x001f28000c1f5900 */
[----:B------:R-:W5:Y:S04]  /*3150*/  LDG.E.STRONG.SYS R18, desc[UR6][R2.64] ;  /* 0x0000000602127981 */ /* 0x000f68000c1f5900 */
[----:B-1----:R-:W5:Y:S04]  /*3160*/  LDG.E.STRONG.SYS R25, desc[UR6][R4.64+0x1c] ;  /* 0x00001c0604197981 */ /* 0x002f68000c1f5900 */
[----:B---3--:R-:W3:Y:S01]  /*3170*/  LDG.E.STRONG.SYS R22, desc[UR6][R12.64] ;  /* 0x000000060c167981 */ /* 0x008ee2000c1f5900 */
[----:B--2---:R-:W-:Y:S01]  /*3180*/  FMUL R21, R21, R24 ;  /* 0x0000001815157220 */ /* 0x004fe20000400000 */
[----:B-----5:R-:W-:-:S02]  /*3190*/  FMUL R18, R18, R25 ;  /* 0x0000001912127220 */ /* 0x020fc40000400000 */
[----:B------:R-:W3:Y:S04]  /*31a0*/  LDG.E.STRONG.SYS R25, desc[UR6][R6.64+0x20] ;  /* 0x0000200606197981 */ /* 0x000ee8000c1f5900 */
[----:B------:R-:W2:Y:S04]  /*31b0*/  LDG.E.STRONG.SYS R24, desc[UR6][R2.64] ;  /* 0x0000000602187981 */ /* 0x000ea8000c1f5900 */
[----:B------:R0:W2:Y:S01]  /*31c0*/  LDG.E.STRONG.SYS R29, desc[UR6][R4.64+0x20] ;  /* 0x00002006041d7981 */ /* 0x0000a2000c1f5900 */
[----:B------:R-:W-:Y:S01]  /*31d0*/  FMUL R23, R23, R32 ;  /* 0x0000002017177220 */ /* 0x000fe20000400000 */
[----:B----4-:R-:W-:Y:S01]  /*31e0*/  FMUL R19, R19, R30 ;  /* 0x0000001e13137220 */ /* 0x010fe20000400000 */
[----:B------:R-:W0:Y:S08]  /*31f0*/  F2I.TRUNC.NTZ R27, R27 ;  /* 0x0000001b001b7305 */ /* 0x000e30000020f100 */
[----:B------:R-:W1:Y:S08]  /*3200*/  F2I.TRUNC.NTZ R30, R23 ;  /* 0x00000017001e7305 */ /* 0x000e70000020f100 */
[----:B------:R-:W4:Y:S08]  /*3210*/  F2I.TRUNC.NTZ R31, R20 ;  /* 0x00000014001f7305 */ /* 0x000f30000020f100 */
[----:B------:R-:W5:Y:S01]  /*3220*/  F2I.TRUNC.NTZ R32, R21 ;  /* 0x0000001500207305 */ /* 0x000f62000020f100 */
[----:B------:R-:W-:-:S07]  /*3230*/  IADD3 R17, PT, PT, R17, 0x8, RZ ;  /* 0x0000000811117810 */ /* 0x000fce0007ffe0ff */
[----:B------:R-:W5:Y:S08]  /*3240*/  F2I.TRUNC.NTZ R19, R19 ;  /* 0x0000001300137305 */ /* 0x000f70000020f100 */
[----:B------:R-:W5:Y:S01]  /*3250*/  F2I.TRUNC.NTZ R18, R18 ;  /* 0x0000001200127305 */ /* 0x000f62000020f100 */
[--C-:B0-----:R-:W-:Y:S01]  /*3260*/  IMAD R4, R27, 0x4, R10.reuse ;  /* 0x000000041b047824 */ /* 0x101fe200078e020a */
[----:B------:R-:W-:Y:S01]  /*3270*/  ISETP.NE.AND P0, PT, R17, RZ, PT ;  /* 0x000000ff1100720c */ /* 0x000fe20003f05270 */
[--C-:B-1----:R-:W-:Y:S01]  /*3280*/  IMAD R30, R30, 0x4, R11.reuse ;  /* 0x000000041e1e7824 */ /* 0x102fe200078e020b */
[----:B----4-:R-:W-:Y:S01]  /*3290*/  LEA R31, R31, R10, 0x2 ;  /* 0x0000000a1f1f7211 */ /* 0x010fe200078e10ff */
[----:B-----5:R-:W-:Y:S01]  /*32a0*/  IMAD R32, R32, 0x4, R11 ;  /* 0x0000000420207824 */ /* 0x020fe200078e020b */
[----:B------:R0:W-:Y:S01]  /*32b0*/  ATOMS.POPC.INC.32 RZ, [R4+URZ] ;  /* 0x0000000004ff7f8c */ /* 0x0001e2000d8000ff */
[----:B------:R-:W-:-:S03]  /*32c0*/  IMAD R19, R19, 0x4, R10 ;  /* 0x0000000413137824 */ /* 0x000fc600078e020a */
[----:B------:R0:W-:Y:S04]  /*32d0*/  ATOMS.POPC.INC.32 RZ, [R30+URZ] ;  /* 0x000000001eff7f8c */ /* 0x0001e8000d8000ff */
[----:B------:R0:W-:Y:S01]  /*32e0*/  ATOMS.POPC.INC.32 RZ, [R31+URZ] ;  /* 0x000000001fff7f8c */ /* 0x0001e2000d8000ff */
[----:B------:R-:W-:-:S03]  /*32f0*/  LEA R18, R18, R11, 0x2 ;  /* 0x0000000b12127211 */ /* 0x000fc600078e10ff */
[----:B------:R0:W-:Y:S04]  /*3300*/  ATOMS.POPC.INC.32 RZ, [R32+URZ] ;  /* 0x0000000020ff7f8c */ /* 0x0001e8000d8000ff */
[----:B------:R0:W-:Y:S04]  /*3310*/  ATOMS.POPC.INC.32 RZ, [R19+URZ] ;  /* 0x0000000013ff7f8c */ /* 0x0001e8000d8000ff */
[----:B------:R0:W-:Y:S01]  /*3320*/  ATOMS.POPC.INC.32 RZ, [R18+URZ] ;  /* 0x0000000012ff7f8c */ /* 0x0001e2000d8000ff */
[----:B------:R-:W-:Y:S02]  /*3330*/  VIADD R0, R0, 0x8 ;  /* 0x0000000800007836 */ /* 0x000fe40000000000 */
[----:B---3--:R-:W-:Y:S01]  /*3340*/  FMUL R25, R22, R25 ;  /* 0x0000001916197220 */ /* 0x008fe20000400000 */
[----:B--2---:R-:W-:-:S05]  /*3350*/  FMUL R6, R24, R29 ;  /* 0x0000001d18067220 */ /* 0x004fca0000400000 */
[----:B------:R-:W1:Y:S08]  /*3360*/  F2I.TRUNC.NTZ R25, R25 ;  /* 0x0000001900197305 */ /* 0x000e70000020f100 */
[----:B------:R-:W2:Y:S01]  /*3370*/  F2I.TRUNC.NTZ R6, R6 ;  /* 0x0000000600067305 */ /* 0x000ea2000020f100 */
[----:B-1----:R-:W-:-:S05]  /*3380*/  IMAD R25, R25, 0x4, R10 ;  /* 0x0000000419197824 */ /* 0x002fca00078e020a */
[----:B------:R0:W-:Y:S01]  /*3390*/  ATOMS.POPC.INC.32 RZ, [R25+URZ] ;  /* 0x0000000019ff7f8c */ /* 0x0001e2000d8000ff */
[----:B--2---:R-:W-:-:S05]  /*33a0*/  IMAD R6, R6, 0x4, R11 ;  /* 0x0000000406067824 */ /* 0x004fca00078e020b */
[----:B------:R0:W-:Y:S01]  /*33b0*/  ATOMS.POPC.INC.32 RZ, [R6+URZ] ;  /* 0x0000000006ff7f8c */ /* 0x0001e2000d8000ff */
[----:B------:R-:W-:Y:S05]  /*33c0*/  @P0 BRA `(.L_x_25) ;  /* 0xfffffff800640947 */ /* 0x000fea000383ffff */
.L_x_24:
[----:B------:R-:W-:Y:S05]  /*33d0*/  BSYNC.RECONVERGENT B1 ;  /* 0x0000000000017941 */ /* 0x000fea0003800200 */
.L_x_23:
[----:B------:R-:W-:Y:S05]  /*33e0*/  @!P1 BRA `(.L_x_4) ;  /* 0x0000000400e49947 */ /* 0x000fea0003800000 */
[----:B------:R-:W-:Y:S01]  /*33f0*/  ISETP.GE.U32.AND P0, PT, R26, 0x4, PT ;  /* 0x000000041a00780c */ /* 0x000fe20003f06070 */
[----:B------:R-:W-:Y:S01]  /*3400*/  BSSY.RECONVERGENT B1, `(.L_x_26) ;  /* 0x000003c000017945 */ /* 0x000fe20003800200 */
[----:B------:R-:W-:-:S04]  /*3410*/  LOP3.LUT R27, R8, 0x3, RZ, 0xc0, !PT ;  /* 0x00000003081b7812 */ /* 0x000fc800078ec0ff */
[----:B------:R-:W-:-:S07]  /*3420*/  ISETP.NE.AND P1, PT, R27, RZ, PT ;  /* 0x000000ff1b00720c */ /* 0x000fce0003f25270 */
[----:B------:R-:W-:Y:S06]  /*3430*/  @!P0 BRA `(.L_x_27) ;  /* 0x0000000000e08947 */ /* 0x000fec0003800000 */
[----:B0-----:R-:W0:Y:S01]  /*3440*/  LDC.64 R6, c[0x0][0x380] ;  /* 0x0000e000ff067b82 */ /* 0x001e220000000a00 */
[C---:B------:R-:W-:Y:S01]  /*3450*/  IMAD.WIDE R4, R0.reuse, 0x4, R14 ;  /* 0x0000000400047825 */ /* 0x040fe200078e020e */
[----:B------:R-:W2:Y:S03]  /*3460*/  LDG.E.STRONG.SYS R29, desc[UR6][R12.64] ;  /* 0x000000060c1d7981 */ /* 0x000ea6000c1f5900 */
[----:B0-----:R-:W-:-:S05]  /*3470*/  IMAD.WIDE R6, R0, 0x4, R6 ;  /* 0x0000000400067825 */ /* 0x001fca00078e0206 */
[----:B------:R-:W2:Y:S04]  /*3480*/  LDG.E.STRONG.SYS R10, desc[UR6][R6.64+0x4] ;  /* 0x00000406060a7981 */ /* 0x000ea8000c1f5900 */
[----:B------:R-:W3:Y:S04]  /*3490*/  LDG.E.STRONG.SYS R24, desc[UR6][R2.64] ;  /* 0x0000000602187981 */ /* 0x000ee8000c1f5900 */
[----:B------:R-:W3:Y:S04]  /*34a0*/  LDG.E.STRONG.SYS R19, desc[UR6][R4.64+0x4] ;  /* 0x0000040604137981 */ /* 0x000ee8000c1f5900 */
[----:B------:R-:W4:Y:S04]  /*34b0*/  LDG.E.STRONG.SYS R21, desc[UR6][R12.64] ;  /* 0x000000060c157981 */ /* 0x000f28000c1f5900 */
[----:B------:R-:W4:Y:S04]  /*34c0*/  LDG.E.STRONG.SYS R18, desc[UR6][R6.64+0x8] ;  /* 0x0000080606127981 */ /* 0x000f28000c1f5900 */
[----:B------:R-:W5:Y:S04]  /*34d0*/  LDG.E.STRONG.SYS R22, desc[UR6][R2.64] ;  /* 0x0000000602167981 */ /* 0x000f68000c1f5900 */
[----:B------:R-:W5:Y:S04]  /*34e0*/  LDG.E.STRONG.SYS R11, desc[UR6][R4.64+0x8] ;  /* 0x00000806040b7981 */ /* 0x000f68000c1f5900 */
[----:B-1----:R-:W5:Y:S04]  /*34f0*/  LDG.E.STRONG.SYS R20, desc[UR6][R12.64] ;  /* 0x000000060c147981 */ /* 0x002f68000c1f5900 */
[----:B------:R-:W5:Y:S01]  /*3500*/  LDG.E.STRONG.SYS R17, desc[UR6][R6.64+0xc] ;  /* 0x00000c0606117981 */ /* 0x000f62000c1f5900 */
[----:B--2---:R-:W-:Y:S01]  /*3510*/  FMUL R29, R29, R10 ;  /* 0x0000000a1d1d7220 */ /* 0x004fe20000400000 */
[----:B---3--:R-:W-:-:S02]  /*3520*/  FMUL R24, R24, R19 ;  /* 0x0000001318187220 */ /* 0x008fc40000400000 */
[----:B------:R-:W2:Y:S04]  /*3530*/  LDG.E.STRONG.SYS R19, desc[UR6][R2.64] ;  /* 0x0000000602137981 */ /* 0x000ea8000c1f5900 */
[----:B------:R-:W2:Y:S01]  /*3540*/  LDG.E.STRONG.SYS R10, desc[UR6][R4.64+0xc] ;  /* 0x00000c06040a7981 */ /* 0x000ea2000c1f5900 */
[----:B----4-:R-:W-:-:S03]  /*3550*/  FMUL R21, R21, R18 ;  /* 0x0000001215157220 */ /* 0x010fc60000400000 */
[----:B------:R-:W3:Y:S04]  /*3560*/  LDG.E.STRONG.SYS R18, desc[UR6][R12.64] ;  /* 0x000000060c127981 */ /* 0x000ee8000c1f5900 */
[----:B------:R0:W3:Y:S04]  /*3570*/  LDG.E.STRONG.SYS R25, desc[UR6][R6.64+0x10] ;  /* 0x0000100606197981 */ /* 0x0000e8000c1f5900 */
[----:B------:R-:W4:Y:S04]  /*3580*/  LDG.E.STRONG.SYS R23, desc[UR6][R2.64] ;  /* 0x0000000602177981 */ /* 0x000f28000c1f5900 */
[----:B------:R1:W4:Y:S01]  /*3590*/  LDG.E.STRONG.SYS R26, desc[UR6][R4.64+0x10] ;  /* 0x00001006041a7981 */ /* 0x000322000c1f5900 */
[----:B-----5:R-:W-:Y:S01]  /*35a0*/  FMUL R11, R22, R11 ;  /* 0x0000000b160b7220 */ /* 0x020fe20000400000 */
[----:B------:R-:W-:Y:S01]  /*35b0*/  FMUL R17, R20, R17 ;  /* 0x0000001114117220 */ /* 0x000fe20000400000 */
[----:B------:R-:W5:Y:S01]  /*35c0*/  F2I.TRUNC.NTZ R29, R29 ;  /* 0x0000001d001d7305 */ /* 0x000f62000020f100 */
[----:B0-----:R-:W-:-:S07]  /*35d0*/  IADD3 R7, PT, PT, R9, 0x1680, RZ ;  /* 0x0000168009077810 */ /* 0x001fce0007ffe0ff */
[----:B------:R-:W-:Y:S01]  /*35e0*/  F2I.TRUNC.NTZ R24, R24 ;  /* 0x0000001800187305 */ /* 0x000fe2000020f100 */
[----:B-1----:R-:W-:-:S07]  /*35f0*/  VIADD R5, R9, 0xb40 ;  /* 0x00000b4009057836 */ /* 0x002fce0000000000 */
[----:B------:R-:W0:Y:S08]  /*3600*/  F2I.TRUNC.NTZ R21, R21 ;  /* 0x0000001500157305 */ /* 0x000e30000020f100 */
[----:B------:R-:W1:Y:S08]  /*3610*/  F2I.TRUNC.NTZ R11, R11 ;  /* 0x0000000b000b7305 */ /* 0x000e70000020f100 */
[----:B------:R-:W-:Y:S01]  /*3620*/  F2I.TRUNC.NTZ R17, R17 ;  /* 0x0000001100117305 */ /* 0x000fe2000020f100 */
[----:B------:R-:W-:Y:S01]  /*3630*/  IADD3 R0, PT, PT, R0, 0x4, RZ ;  /* 0x0000000400007810 */ /* 0x000fe20007ffe0ff */
[----:B--2---:R-:W-:-:S06]  /*3640*/  FMUL R19, R19, R10 ;  /* 0x0000000a13137220 */ /* 0x004fcc0000400000 */
[----:B------:R-:W2:Y:S01]  /*3650*/  F2I.TRUNC.NTZ R6, R19 ;  /* 0x0000001300067305 */ /* 0x000ea2000020f100 */
[----:B---3--:R-:W-:-:S07]  /*3660*/  FMUL R18, R18, R25 ;  /* 0x0000001912127220 */ /* 0x008fce0000400000 */
[----:B------:R-:W3:Y:S01]  /*3670*/  F2I.TRUNC.NTZ R4, R18 ;  /* 0x0000001200047305 */ /* 0x000ee2000020f100 */
[----:B----4-:R-:W-:Y:S01]  /*3680*/  FMUL R23, R23, R26 ;  /* 0x0000001a17177220 */ /* 0x010fe20000400000 */
[----:B------:R-:W-:-:S06]  /*3690*/  LEA R10, R16, R5, 0x18 ;  /* 0x00000005100a7211 */ /* 0x000fcc00078ec0ff */
[----:B------:R-:W4:Y:S01]  /*36a0*/  F2I.TRUNC.NTZ R20, R23 ;  /* 0x0000001700147305 */ /* 0x000f22000020f100 */
[----:B------:R-:W-:Y:S01]  /*36b0*/  LEA R5, R16, R7, 0x18 ;  /* 0x0000000710057211 */ /* 0x000fe200078ec0ff */
[----:B-----5:R-:W-:Y:S01]  /*36c0*/  IMAD R29, R29, 0x4, R10 ;  /* 0x000000041d1d7824 */ /* 0x020fe200078e020a */
[----:B0-----:R-:W-:-:S03]  /*36d0*/  LEA R21, R21, R10, 0x2 ;  /* 0x0000000a15157211 */ /* 0x001fc600078e10ff */
[--C-:B------:R-:W-:Y:S01]  /*36e0*/  IMAD R24, R24, 0x4, R5.reuse ;  /* 0x0000000418187824 */ /* 0x100fe200078e0205 */
[----:B------:R0:W-:Y:S01]  /*36f0*/  ATOMS.POPC.INC.32 RZ, [R29+URZ] ;  /* 0x000000001dff7f8c */ /* 0x0001e2000d8000ff */
[----:B-1----:R-:W-:Y:S01]  /*3700*/  IMAD R11, R11, 0x4, R5 ;  /* 0x000000040b0b7824 */ /* 0x002fe200078e0205 */
[----:B--2---:R-:W-:Y:S01]  /*3710*/  LEA R6, R6, R5, 0x2 ;  /* 0x0000000506067211 */ /* 0x004fe200078e10ff */
[--C-:B------:R-:W-:Y:S01]  /*3720*/  IMAD R17, R17, 0x4, R10.reuse ;  /* 0x0000000411117824 */ /* 0x100fe200078e020a */
[----:B------:R0:W-:Y:S01]  /*3730*/  ATOMS.POPC.INC.32 RZ, [R24+URZ] ;  /* 0x0000000018ff7f8c */ /* 0x0001e2000d8000ff */
[----:B---3--:R-:W-:-:S03]  /*3740*/  IMAD R4, R4, 0x4, R10 ;  /* 0x0000000404047824 */ /* 0x008fc600078e020a */
[----:B------:R0:W-:Y:S01]  /*3750*/  ATOMS.POPC.INC.32 RZ, [R21+URZ] ;  /* 0x0000000015ff7f8c */ /* 0x0001e2000d8000ff */
[----:B----4-:R-:W-:-:S03]  /*3760*/  IMAD R20, R20, 0x4, R5 ;  /* 0x0000000414147824 */ /* 0x010fc600078e0205 */
[----:B------:R0:W-:Y:S04]  /*3770*/  ATOMS.POPC.INC.32 RZ, [R11+URZ] ;  /* 0x000000000bff7f8c */ /* 0x0001e8000d8000ff */
[----:B------:R0:W-:Y:S04]  /*3780*/  ATOMS.POPC.INC.32 RZ, [R17+URZ] ;  /* 0x0000000011ff7f8c */ /* 0x0001e8000d8000ff */
[----:B------:R0:W-:Y:S04]  /*3790*/  ATOMS.POPC.INC.32 RZ, [R6+URZ] ;  /* 0x0000000006ff7f8c */ /* 0x0001e8000d8000ff */
[----:B------:R0:W-:Y:S04]  /*37a0*/  ATOMS.POPC.INC.32 RZ, [R4+URZ] ;  /* 0x0000000004ff7f8c */ /* 0x0001e8000d8000ff */
[----:B------:R0:W-:Y:S02]  /*37b0*/  ATOMS.POPC.INC.32 RZ, [R20+URZ] ;  /* 0x0000000014ff7f8c */ /* 0x0001e4000d8000ff */
.L_x_27:
[----:B------:R-:W-:Y:S05]  /*37c0*/  BSYNC.RECONVERGENT B1 ;  /* 0x0000000000017941 */ /* 0x000fea0003800200 */
.L_x_26:
[----:B------:R-:W-:Y:S05]  /*37d0*/  @!P1 BRA `(.L_x_4) ;  /* 0x0000000000e89947 */ /* 0x000fea0003800000 */
[----:B------:R-:W-:Y:S01]  /*37e0*/  ISETP.NE.AND P0, PT, R27, 0x1, PT ;  /* 0x000000011b00780c */ /* 0x000fe20003f05270 */
[----:B------:R-:W-:Y:S01]  /*37f0*/  BSSY.RECONVERGENT B1, `(.L_x_28) ;  /* 0x0000024000017945 */ /* 0x000fe20003800200 */
[----:B------:R-:W-:-:S04]  /*3800*/  LOP3.LUT R8, R8, 0x1, RZ, 0xc0, !PT ;  /* 0x0000000108087812 */ /* 0x000fc800078ec0ff */
[----:B------:R-:W-:-:S07]  /*3810*/  ISETP.NE.U32.AND P1, PT, R8, 0x1, PT ;  /* 0x000000010800780c */ /* 0x000fce0003f25070 */
[----:B------:R-:W-:Y:S06]  /*3820*/  @!P0 BRA `(.L_x_29) ;  /* 0x0000000000808947 */ /* 0x000fec0003800000 */
[----:B0-----:R-:W0:Y:S01]  /*3830*/  LDC.64 R4, c[0x0][0x380] ;  /* 0x0000e000ff047b82 */ /* 0x001e220000000a00 */
[----:B------:R-:W2:Y:S01]  /*3840*/  LDG.E.STRONG.SYS R8, desc[UR6][R12.64] ;  /* 0x000000060c087981 */ /* 0x000ea2000c1f5900 */
[----:B0-----:R-:W-:-:S04]  /*3850*/  IMAD.WIDE R6, R0, 0x4, R4 ;  /* 0x0000000400067825 */ /* 0x001fc800078e0204 */
[----:B------:R-:W-:Y:S01]  /*3860*/  IMAD.WIDE R4, R0, 0x4, R14 ;  /* 0x0000000400047825 */ /* 0x000fe200078e020e */
[----:B------:R-:W2:Y:S04]  /*3870*/  LDG.E.STRONG.SYS R11, desc[UR6][R6.64+0x4] ;  /* 0x00000406060b7981 */ /* 0x000ea8000c1f5900 */
[----:B------:R-:W3:Y:S04]  /*3880*/  LDG.E.STRONG.SYS R10, desc[UR6][R2.64] ;  /* 0x00000006020a7981 */ /* 0x000ee8000c1f5900 */
[----:B------:R-:W3:Y:S04]  /*3890*/  LDG.E.STRONG.SYS R17, desc[UR6][R4.64+0x4] ;  /* 0x0000040604117981 */ /* 0x000ee8000c1f5900 */
[----:B------:R-:W4:Y:S04]  /*38a0*/  LDG.E.STRONG.SYS R18, desc[UR6][R12.64] ;  /* 0x000000060c127981 */ /* 0x000f28000c1f5900 */
[----:B------:R0:W4:Y:S04]  /*38b0*/  LDG.E.STRONG.SYS R19, desc[UR6][R6.64+0x8] ;  /* 0x0000080606137981 */ /* 0x000128000c1f5900 */
[----:B-1----:R-:W5:Y:S04]  /*38c0*/  LDG.E.STRONG.SYS R20, desc[UR6][R2.64] ;  /* 0x0000000602147981 */ /* 0x002f68000c1f5900 */
[----:B------:R-:W5:Y:S01]  /*38d0*/  LDG.E.STRONG.SYS R21, desc[UR6][R4.64+0x8] ;  /* 0x0000080604157981 */ /* 0x000f62000c1f5900 */
[----:B0-----:R-:W-:-:S05]  /*38e0*/  VIADD R7, R9, 0xb40 ;  /* 0x00000b4009077836 */ /* 0x001fca0000000000 */
[----:B------:R-:W-:Y:S01]  /*38f0*/  LEA R7, R16, R7, 0x18 ;  /* 0x0000000710077211 */ /* 0x000fe200078ec0ff */
[----:B------:R-:W-:Y:S02]  /*3900*/  VIADD R0, R0, 0x2 ;  /* 0x0000000200007836 */ /* 0x000fe40000000000 */
[----:B--2---:R-:W-:Y:S01]  /*3910*/  FMUL R8, R8, R11 ;  /* 0x0000000b08087220 */ /* 0x004fe20000400000 */
[----:B---3--:R-:W-:-:S05]  /*3920*/  FMUL R10, R10, R17 ;  /* 0x000000110a0a7220 */ /* 0x008fca0000400000 */
[----:B------:R-:W0:Y:S01]  /*3930*/  F2I.TRUNC.NTZ R8, R8 ;  /* 0x0000000800087305 */ /* 0x000e22000020f100 */
[----:B----4-:R-:W-:-:S07]  /*3940*/  FMUL R18, R18, R19 ;  /* 0x0000001312127220 */ /* 0x010fce0000400000 */
[----:B------:R-:W1:Y:S01]  /*3950*/  F2I.TRUNC.NTZ R10, R10 ;  /* 0x0000000a000a7305 */ /* 0x000e62000020f100 */
[----:B-----5:R-:W-:-:S07]  /*3960*/  FMUL R20, R20, R21 ;  /* 0x0000001514147220 */ /* 0x020fce0000400000 */
[----:B------:R-:W2:Y:S01]  /*3970*/  F2I.TRUNC.NTZ R18, R18 ;  /* 0x0000001200127305 */ /* 0x000ea2000020f100 */
[----:B------:R-:W-:-:S07]  /*3980*/  VIADD R11, R9, 0x1680 ;  /* 0x00001680090b7836 */ /* 0x000fce0000000000 */
[----:B------:R-:W3:Y:S01]  /*3990*/  F2I.TRUNC.NTZ R20, R20 ;  /* 0x0000001400147305 */ /* 0x000ee2000020f100 */
[----:B------:R-:W-:Y:S02]  /*39a0*/  LEA R11, R16, R11, 0x18 ;  /* 0x0000000b100b7211 */ /* 0x000fe400078ec0ff */
[----:B0-----:R-:W-:-:S03]  /*39b0*/  LEA R8, R8, R7, 0x2 ;  /* 0x0000000708087211 */ /* 0x001fc600078e10ff */
[----:B-1----:R-:W-:Y:S02]  /*39c0*/  IMAD R4, R10, 0x4, R11 ;  /* 0x000000040a047824 */ /* 0x002fe400078e020b */
[----:B--2---:R-:W-:Y:S01]  /*39d0*/  IMAD R5, R18, 0x4, R7 ;  /* 0x0000000412057824 */ /* 0x004fe200078e0207 */
[----:B------:R2:W-:Y:S04]  /*39e0*/  ATOMS.POPC.INC.32 RZ, [R8+URZ] ;  /* 0x0000000008ff7f8c */ /* 0x0005e8000d8000ff */
[----:B------:R2:W-:Y:S01]  /*39f0*/  ATOMS.POPC.INC.32 RZ, [R4+URZ] ;  /* 0x0000000004ff7f8c */ /* 0x0005e2000d8000ff */
[----:B---3--:R-:W-:-:S03]  /*3a00*/  LEA R6, R20, R11, 0x2 ;  /* 0x0000000b14067211 */ /* 0x008fc600078e10ff */
[----:B------:R2:W-:Y:S04]  /*3a10*/  ATOMS.POPC.INC.32 RZ, [R5+URZ] ;  /* 0x0000000005ff7f8c */ /* 0x0005e8000d8000ff */
[----:B------:R2:W-:Y:S02]  /*3a20*/  ATOMS.POPC.INC.32 RZ, [R6+URZ] ;  /* 0x0000000006ff7f8c */ /* 0x0005e4000d8000ff */
.L_x_29:
[----:B------:R-:W-:Y:S05]  /*3a30*/  BSYNC.RECONVERGENT B1 ;  /* 0x0000000000017941 */ /* 0x000fea0003800200 */
.L_x_28:
[----:B------:R-:W-:Y:S05]  /*3a40*/  @P1 BRA `(.L_x_4) ;  /* 0x00000000004c1947 */ /* 0x000fea0003800000 */
[----:B0-2---:R-:W0:Y:S01]  /*3a50*/  LDC.64 R4, c[0x0][0x380] ;  /* 0x0000e000ff047b82 */ /* 0x005e220000000a00 */
[C---:B------:R-:W-:Y:S01]  /*3a60*/  IMAD.WIDE R14, R0.reuse, 0x4, R14 ;  /* 0x00000004000e7825 */ /* 0x040fe200078e020e */
[----:B------:R-:W2:Y:S03]  /*3a70*/  LDG.E.STRONG.SYS R12, desc[UR6][R12.64] ;  /* 0x000000060c0c7981 */ /* 0x000ea6000c1f5900 */
[----:B0-----:R-:W-:-:S06]  /*3a80*/  IMAD.WIDE R4, R0, 0x4, R4 ;  /* 0x0000000400047825 */ /* 0x001fcc00078e0204 */
[----:B------:R-:W2:Y:S04]  /*3a90*/  LDG.E.STRONG.SYS R5, desc[UR6][R4.64+0x4] ;  /* 0x0000040604057981 */ /* 0x000ea8000c1f5900 */
[----:B------:R-:W3:Y:S04]  /*3aa0*/  LDG.E.STRONG.SYS R2, desc[UR6][R2.64] ;  /* 0x0000000602027981 */ /* 0x000ee8000c1f5900 */
[----:B------:R-:W3:Y:S01]  /*3ab0*/  LDG.E.STRONG.SYS R15, desc[UR6][R14.64+0x4] ;  /* 0x000004060e0f7981 */ /* 0x000ee2000c1f5900 */
[C---:B------:R-:W-:Y:S01]  /*3ac0*/  VIADD R7, R9.reuse, 0xb40 ;  /* 0x00000b4009077836 */ /* 0x040fe20000000000 */
[----:B------:R-:W-:-:S04]  /*3ad0*/  IADD3 R9, PT, PT, R9, 0x1680, RZ ;  /* 0x0000168009097810 */ /* 0x000fc80007ffe0ff */
[C---:B------:R-:W-:Y:S02]  /*3ae0*/  LEA R7, R16.reuse, R7, 0x18 ;  /* 0x0000000710077211 */ /* 0x040fe400078ec0ff */
[----:B------:R-:W-:Y:S01]  /*3af0*/  LEA R9, R16, R9, 0x18 ;  /* 0x0000000910097211 */ /* 0x000fe200078ec0ff */
[----:B--2---:R-:W-:Y:S01]  /*3b00*/  FMUL R0, R12, R5 ;  /* 0x000000050c007220 */ /* 0x004fe20000400000 */
[----:B---3--:R-:W-:-:S05]  /*3b10*/  FMUL R6, R2, R15 ;  /* 0x0000000f02067220 */ /* 0x008fca0000400000 */
[----:B------:R-:W0:Y:S08]  /*3b20*/  F2I.TRUNC.NTZ R0, R0 ;  /* 0x0000000000007305 */ /* 0x000e30000020f100 */
[----:B------:R-:W2:Y:S01]  /*3b30*/  F2I.TRUNC.NTZ R6, R6 ;  /* 0x0000000600067305 */ /* 0x000ea2000020f100 */
[----:B0-----:R-:W-:-:S05]  /*3b40*/  IMAD R4, R0, 0x4, R7 ;  /* 0x0000000400047824 */ /* 0x001fca00078e0207 */
[----:B------:R3:W-:Y:S01]  /*3b50*/  ATOMS.POPC.INC.32 RZ, [R4+URZ] ;  /* 0x0000000004ff7f8c */ /* 0x0007e2000d8000ff */
[----:B--2---:R-:W-:-:S05]  /*3b60*/  IMAD R2, R6, 0x4, R9 ;  /* 0x0000000406027824 */ /* 0x004fca00078e0209 */
[----:B------:R3:W-:Y:S02]  /*3b70*/  ATOMS.POPC.INC.32 RZ, [R2+URZ] ;  /* 0x0000000002ff7f8c */ /* 0x0007e4000d8000ff */
.L_x_4:
[----:B0-----:R-:W-:Y:S05]  /*3b80*/  BSYNC.RECONVERGENT B0 ;  /* 0x0000000000007941 */ /* 0x001fea0003800200 */
.L_x_3:
[----:B------:R-:W0:Y:S01]  /*3b90*/  S2R R0, SR_TID.X ;  /* 0x0000000000007919 */ /* 0x000e220000002100 */
[----:B------:R-:W-:Y:S01]  /*3ba0*/  BAR.SYNC.DEFER_BLOCKING 0x0 ;  /* 0x0000000000007b1d */ /* 0x000fe20000010000 */
[----:B0-----:R-:W-:-:S13]  /*3bb0*/  ISETP.NE.AND P0, PT, R0, RZ, PT ;  /* 0x000000ff0000720c */ /* 0x001fda0003f05270 */
[----:B------:R-:W-:Y:S05]  /*3bc0*/  @P0 EXIT ;  /* 0x000000000000094d */ /* 0x000fea0003800000 */
[----:B------:R-:W0:Y:S01]  /*3bd0*/  S2R R0, SR_CgaCtaId ;  /* 0x0000000000007919 */ /* 0x000e220000008800 */
[----:B------:R-:W-:Y:S01]  /*3be0*/  MOV R3, 0x400 ;  /* 0x0000040000037802 */ /* 0x000fe20000000f00 */
[----:B------:R-:W-:-:S03]  /*3bf0*/  IMAD.MOV.U32 R30, RZ, RZ, RZ ;  /* 0x000000ffff1e7224 */ /* 0x000fc600078e00ff */
[C---:B--2---:R-:W-:Y:S01]  /*3c00*/  IADD3 R5, PT, PT, R3.reuse, 0xb40, RZ ;  /* 0x00000b4003057810 */ /* 0x044fe20007ffe0ff */
[----:B------:R-:W-:Y:S01]  /*3c10*/  VIADD R7, R3, 0x1680 ;  /* 0x0000168003077836 */ /* 0x000fe20000000000 */
[C---:B0-----:R-:W-:Y:S02]  /*3c20*/  LEA R3, R0.reuse, R3, 0x18 ;  /* 0x0000000300037211 */ /* 0x041fe400078ec0ff */
[C---:B---3--:R-:W-:Y:S02]  /*3c30*/  LEA R2, R0.reuse, R5, 0x18 ;  /* 0x0000000500027211 */ /* 0x048fe400078ec0ff */
[----:B------:R-:W-:-:S07]  /*3c40*/  LEA R0, R0, R7, 0x18 ;  /* 0x0000000700007211 */ /* 0x000fce00078ec0ff */
.L_x_30:
[C---:B------:R-:W-:Y:S01]  /*3c50*/  LEA R16, R30.reuse, R3, 0x2 ;  /* 0x000000031e107211 */ /* 0x040fe200078e10ff */
[C---:B-1----:R-:W-:Y:S01]  /*3c60*/  IMAD R20, R30.reuse, 0x4, R2 ;  /* 0x000000041e147824 */ /* 0x042fe200078e0202 */
[----:B0-----:R-:W0:Y:S01]  /*3c70*/  LDC.64 R36, c[0x0][0x3a0] ;  /* 0x0000e800ff247b82 */ /* 0x001e220000000a00 */
[----:B------:R-:W-:Y:S02]  /*3c80*/  IMAD R24, R30, 0x4, R0 ;  /* 0x000000041e187824 */ /* 0x000fe400078e0200 */
[----:B------:R-:W1:Y:S01]  /*3c90*/  LDS.128 R4, [R16] ;  /* 0x0000000010047984 */ /* 0x000e620000000c00 */
[----:B------:R-:W-:Y:S02]  /*3ca0*/  IMAD R29, R28, 0x2d0, R30 ;  /* 0x000002d01c1d7824 */ /* 0x000fe400078e021e */
[----:B------:R-:W-:Y:S01]  /*3cb0*/  VIADD R30, R30, 0x8 ;  /* 0x000000081e1e7836 */ /* 0x000fe20000000000 */
[----:B------:R-:W2:Y:S01]  /*3cc0*/  LDS.128 R8, [R20] ;  /* 0x0000000014087984 */ /* 0x000ea20000000c00 */
[----:B------:R-:W3:Y:S01]  /*3cd0*/  LDC.64 R34, c[0x0][0x3a8] ;  /* 0x0000ea00ff227b82 */ /* 0x000ee20000000a00 */
[C---:B------:R-:W-:Y:S01]  /*3ce0*/  IADD3 R17, PT, PT, R29.reuse, 0x1, RZ ;  /* 0x000000011d117810 */ /* 0x040fe20007ffe0ff */
[C---:B------:R-:W-:Y:S01]  /*3cf0*/  VIADD R21, R29.reuse, 0x2 ;  /* 0x000000021d157836 */ /* 0x040fe20000000000 */
[----:B------:R-:W4:Y:S01]  /*3d00*/  LDS.128 R12, [R24] ;  /* 0x00000000180c7984 */ /* 0x000f220000000c00 */
[----:B------:R-:W-:Y:S01]  /*3d10*/  VIADD R31, R29, 0x5 ;  /* 0x000000051d1f7836 */ /* 0x000fe20000000000 */
[----:B------:R-:W-:-:S03]  /*3d20*/  ISETP.NE.AND P0, PT, R30, 0x2d0, PT ;  /* 0x000002d01e00780c */ /* 0x000fc60003f05270 */
[----:B------:R-:W5:Y:S01]  /*3d30*/  LDC.64 R32, c[0x0][0x3b0] ;  /* 0x0000ec00ff207b82 */ /* 0x000f620000000a00 */
[----:B0-----:R-:W-:-:S04]  /*3d40*/  IMAD.WIDE.U32 R18, R29, 0x4, R36 ;  /* 0x000000041d127825 */ /* 0x001fc800078e0024 */
[----:B------:R-:W-:-:S04]  /*3d50*/  IMAD.WIDE.U32 R22, R17, 0x4, R36 ;  /* 0x0000000411167825 */ /* 0x000fc800078e0024 */
[C---:B---3--:R-:W-:Y:S01]  /*3d60*/  IMAD.WIDE.U32 R26, R29.reuse, 0x4, R34 ;  /* 0x000000041d1a7825 */ /* 0x048fe200078e0022 */
[----:B-1----:R5:W-:Y:S04]  /*3d70*/  STG.E.STRONG.SYS desc[UR6][R18.64], R4 ;  /* 0x0000000412007986 */ /* 0x002be8000c115906 */
[----:B--2---:R0:W-:Y:S01]  /*3d80*/  STG.E.STRONG.SYS desc[UR6][R26.64], R8 ;  /* 0x000000081a007986 */ /* 0x0041e2000c115906 */
[----:B-----5:R-:W-:-:S04]  /*3d90*/  IMAD.WIDE.U32 R18, R29, 0x4, R32 ;  /* 0x000000041d127825 */ /* 0x020fc800078e0020 */
[--C-:B0-----:R-:W-:Y:S01]  /*3da0*/  IMAD.WIDE.U32 R26, R21, 0x4, R34.reuse ;  /* 0x00000004151a7825 */ /* 0x101fe200078e0022 */
[----:B----4-:R-:W-:Y:S04]  /*3db0*/  STG.E.STRONG.SYS desc[UR6][R18.64], R12 ;  /* 0x0000000c12007986 */ /* 0x010fe8000c115906 */
[----:B------:R0:W-:Y:S02]  /*3dc0*/  STG.E.STRONG.SYS desc[UR6][R22.64], R5 ;  /* 0x0000000516007986 */ /* 0x0001e4000c115906 */
[----:B0-----:R-:W-:-:S04]  /*3dd0*/  IMAD.WIDE.U32 R22, R17, 0x4, R34 ;  /* 0x0000000411167825 */ /* 0x001fc800078e0022 */
[----:B------:R-:W-:Y:S01]  /*3de0*/  IMAD.WIDE.U32 R4, R17, 0x4, R32 ;  /* 0x0000000411047825 */ /* 0x000fe200078e0020 */
[----:B------:R-:W-:Y:S04]  /*3df0*/  STG.E.STRONG.SYS desc[UR6][R22.64], R9 ;  /* 0x0000000916007986 */ /* 0x000fe8000c115906 */
[----:B------:R0:W-:Y:S04]  /*3e00*/  STG.E.STRONG.SYS desc[UR6][R4.64], R13 ;  /* 0x0000000d04007986 */ /* 0x0001e8000c115906 */
[----:B------:R-:W1:Y:S01]  /*3e10*/  LDS.128 R16, [R16+0x10] ;  /* 0x0000100010107984 */ /* 0x000e620000000c00 */
[----:B0-----:R-:W-:-:S05]  /*3e20*/  IMAD.WIDE.U32 R4, R21, 0x4, R36 ;  /* 0x0000000415047825 */ /* 0x001fca00078e0024 */
[----:B------:R0:W-:Y:S04]  /*3e30*/  STG.E.STRONG.SYS desc[UR6][R4.64], R6 ;  /* 0x0000000604007986 */ /* 0x0001e8000c115906 */
[----:B------:R2:W-:Y:S01]  /*3e40*/  STG.E.STRONG.SYS desc[UR6][R26.64], R10 ;  /* 0x0000000a1a007986 */ /* 0x0005e2000c115906 */
[----:B0-----:R-:W-:Y:S01]  /*3e50*/  IADD3 R5, PT, PT, R29, 0x4, RZ ;  /* 0x000000041d057810 */ /* 0x001fe20007ffe0ff */
[----:B--2---:R-:W-:-:S04]  /*3e60*/  IMAD.WIDE.U32 R26, R21, 0x4, R32 ;  /* 0x00000004151a7825 */ /* 0x004fc800078e0020 */
[----:B------:R-:W-:Y:S01]  /*3e70*/  VIADD R21, R29, 0x3 ;  /* 0x000000031d157836 */ /* 0x000fe20000000000 */
[----:B------:R-:W-:Y:S03]  /*3e80*/  STG.E.STRONG.SYS desc[UR6][R26.64], R14 ;  /* 0x0000000e1a007986 */ /* 0x000fe6000c115906 */
[C---:B------:R-:W-:Y:S01]  /*3e90*/  IMAD.WIDE.U32 R8, R21.reuse, 0x4, R36 ;  /* 0x0000000415087825 */ /* 0x040fe200078e0024 */
[----:B------:R-:W-:Y:S03]  /*3ea0*/  LDS.128 R24, [R24+0x10] ;  /* 0x0000100018187984 */ /* 0x000fe60000000c00 */
[C---:B------:R-:W-:Y:S01]  /*3eb0*/  IMAD.WIDE.U32 R12, R21.reuse, 0x4, R34 ;  /* 0x00000004150c7825 */ /* 0x040fe200078e0022 */
[----:B------:R0:W-:Y:S04]  /*3ec0*/  STG.E.STRONG.SYS desc[UR6][R8.64], R7 ;  /* 0x0000000708007986 */ /* 0x0001e8000c115906 */
[----:B------:R2:W-:Y:S01]  /*3ed0*/  STG.E.STRONG.SYS desc[UR6][R12.64], R11 ;  /* 0x0000000b0c007986 */ /* 0x0005e2000c115906 */
[----:B0-----:R-:W-:-:S03]  /*3ee0*/  IMAD.WIDE.U32 R8, R21, 0x4, R32 ;  /* 0x0000000415087825 */ /* 0x001fc600078e0020 */
[----:B------:R-:W0:Y:S01]  /*3ef0*/  LDS.128 R20, [R20+0x10] ;  /* 0x0000100014147984 */ /* 0x000e220000000c00 */
[----:B--2---:R-:W-:-:S03]  /*3f00*/  IMAD.WIDE.U32 R10, R5, 0x4, R36 ;  /* 0x00000004050a7825 */ /* 0x004fc600078e0024 */
[----:B------:R2:W-:Y:S01]  /*3f10*/  STG.E.STRONG.SYS desc[UR6][R8.64], R15 ;  /* 0x0000000f08007986 */ /* 0x0005e2000c115906 */
[----:B------:R-:W-:-:S03]  /*3f20*/  IMAD.WIDE.U32 R6, R5, 0x4, R34 ;  /* 0x0000000405067825 */ /* 0x000fc600078e0022 */
[----:B-1----:R1:W-:Y:S01]  /*3f30*/  STG.E.STRONG.SYS desc[UR6][R10.64], R16 ;  /* 0x000000100a007986 */ /* 0x0023e2000c115906 */
[----:B------:R-:W-:-:S04]  /*3f40*/  IMAD.WIDE.U32 R4, R5, 0x4, R32 ;  /* 0x0000000405047825 */ /* 0x000fc800078e0020 */
[C---:B------:R-:W-:Y:S01]  /*3f50*/  VIADD R13, R29.reuse, 0x6 ;  /* 0x000000061d0d7836 */ /* 0x040fe20000000000 */
[----:B------:R-:W-:Y:S01]  /*3f60*/  IADD3 R29, PT, PT, R29, 0x7, RZ ;  /* 0x000000071d1d7810 */ /* 0x000fe20007ffe0ff */
[----:B--2---:R-:W-:-:S04]  /*3f70*/  IMAD.WIDE.U32 R8, R31, 0x4, R34 ;  /* 0x000000041f087825 */ /* 0x004fc800078e0022 */
[----:B-1----:R-:W-:-:S04]  /*3f80*/  IMAD.WIDE.U32 R10, R31, 0x4, R32 ;  /* 0x000000041f0a7825 */ /* 0x002fc800078e0020 */
[----:B------:R-:W-:-:S04]  /*3f90*/  IMAD.WIDE.U32 R14, R13, 0x4, R34 ;  /* 0x000000040d0e7825 */ /* 0x000fc800078e0022 */
[----:B------:R-:W-:Y:S01]  /*3fa0*/  IMAD.WIDE.U32 R34, R29, 0x4, R34 ;  /* 0x000000041d227825 */ /* 0x000fe200078e0022 */
[----:B0-----:R0:W-:Y:S04]  /*3fb0*/  STG.E.STRONG.SYS desc[UR6][R6.64], R20 ;  /* 0x0000001406007986 */ /* 0x0011e8000c115906 */
[----:B------:R1:W-:Y:S01]  /*3fc0*/  STG.E.STRONG.SYS desc[UR6][R4.64], R24 ;  /* 0x0000001804007986 */ /* 0x0003e2000c115906 */
[----:B0-----:R-:W-:-:S04]  /*3fd0*/  IMAD.WIDE.U32 R6, R13, 0x4, R36 ;  /* 0x000000040d067825 */ /* 0x001fc800078e0024 */
[----:B-1----:R-:W-:-:S04]  /*3fe0*/  IMAD.WIDE.U32 R4, R31, 0x4, R36 ;  /* 0x000000041f047825 */ /* 0x002fc800078e0024 */
[----:B------:R-:W-:Y:S01]  /*3ff0*/  IMAD.WIDE.U32 R12, R13, 0x4, R32 ;  /* 0x000000040d0c7825 */ /* 0x000fe200078e0020 */
[----:B------:R0:W-:Y:S03]  /*4000*/  STG.E.STRONG.SYS desc[UR6][R4.64], R17 ;  /* 0x0000001104007986 */ /* 0x0001e6000c115906 */
[C---:B------:R-:W-:Y:S01]  /*4010*/  IMAD.WIDE.U32 R36, R29.reuse, 0x4, R36 ;  /* 0x000000041d247825 */ /* 0x040fe200078e0024 */
[----:B------:R0:W-:Y:S03]  /*4020*/  STG.E.STRONG.SYS desc[UR6][R8.64], R21 ;  /* 0x0000001508007986 */ /* 0x0001e6000c115906 */
[----:B------:R-:W-:Y:S01]  /*4030*/  IMAD.WIDE.U32 R32, R29, 0x4, R32 ;  /* 0x000000041d207825 */ /* 0x000fe200078e0020 */
[----:B------:R0:W-:Y:S04]  /*4040*/  STG.E.STRONG.SYS desc[UR6][R10.64], R25 ;  /* 0x000000190a007986 */ /* 0x0001e8000c115906 */
[----:B------:R0:W-:Y:S04]  /*4050*/  STG.E.STRONG.SYS desc[UR6][R6.64], R18 ;  /* 0x0000001206007986 */ /* 0x0001e8000c115906 */
[----:B------:R0:W-:Y:S04]  /*4060*/  STG.E.STRONG.SYS desc[UR6][R14.64], R22 ;  /* 0x000000160e007986 */ /* 0x0001e8000c115906 */
[----:B------:R0:W-:Y:S04]  /*4070*/  STG.E.STRONG.SYS desc[UR6][R12.64], R26 ;  /* 0x0000001a0c007986 */ /* 0x0001e8000c115906 */
[----:B------:R0:W-:Y:S04]  /*4080*/  STG.E.STRONG.SYS desc[UR6][R36.64], R19 ;  /* 0x0000001324007986 */ /* 0x0001e8000c115906 */
[----:B------:R0:W-:Y:S04]  /*4090*/  STG.E.STRONG.SYS desc[UR6][R34.64], R23 ;  /* 0x0000001722007986 */ /* 0x0001e8000c115906 */
[----:B------:R0:W-:Y:S01]  /*40a0*/  STG.E.STRONG.SYS desc[UR6][R32.64], R27 ;  /* 0x0000001b20007986 */ /* 0x0001e2000c115906 */
[----:B------:R-:W-:Y:S05]  /*40b0*/  @P0 BRA `(.L_x_30) ;  /* 0xfffffff800e40947 */ /* 0x000fea000383ffff */
[----:B------:R-:W-:Y:S05]  /*40c0*/  EXIT ;  /* 0x000000000000794d */ /* 0x000fea0003800000 */
.L_x_31:
[----:B------:R-:W-:-:S00]  /*40d0*/  BRA `(.L_x_31) ;  /* 0xfffffffc00fc7947 */ /* 0x000fc0000383ffff */
[----:B------:R-:W-:-:S00]  /*40e0*/  NOP ;  /* 0x0000000000007918 */ /* 0x000fc00000000000 */
        /* <DEDUP_REMOVED lines=9> */
.L_x_32:


//--------------------- .nv.global.init           --------------------------
	.section	.nv.global.init,"aw",@progbits
	.align	4
.nv.global.init:
	.type		__cudart_i2opi_f,@object
	.size		__cudart_i2opi_f,(.L_0 - __cudart_i2opi_f)
__cudart_i2opi_f:
        /*0000*/ 	.byte	0x41, 0x90, 0x43, 0x3c, 0x99, 0x95, 0x62, 0xdb, 0xc0, 0xdd, 0x34, 0xf5, 0xd1, 0x57, 0x27, 0xfc
        /*0010*/ 	.byte	0x29, 0x15, 0x44, 0x4e, 0x6e, 0x83, 0xf9, 0xa2
.L_0:


//--------------------- .nv.shared._Z6anglesPVfS0_S0_S0_PViS2_S2_ --------------------------
	.section	.nv.shared._Z6anglesPVfS0_S0_S0_PViS2_S2_,"aw",@nobits
	.sectionflags	@""
	.align	4
.nv.shared._Z6anglesPVfS0_S0_S0_PViS2_S2_:
	.zero		9664


//--------------------- .nv.shared.reserved.0     --------------------------
	.section	.nv.shared.reserved.0,"aw",@nobits
	.weak		__nv_reservedSMEM_offset_0_alias
	.size		__nv_reservedSMEM_offset_0_alias, 0, 64
	.other		__nv_reservedSMEM_offset_0_alias,@"STO_CUDA_RESERVED_SHARED STV_DEFAULT"
__nv_reservedSMEM_offset_0_alias:
	.zero		0
	.zero		64


//--------------------- .nv.constant0._Z6anglesPVfS0_S0_S0_PViS2_S2_ --------------------------
	.section	.nv.constant0._Z6anglesPVfS0_S0_S0_PViS2_S2_,"a",@progbits
	.sectionflags	@""
	.align	4
.nv.constant0._Z6anglesPVfS0_S0_S0_PViS2_S2_:
	.zero		952


//--------------------- SYMBOLS --------------------------

	.type		.nv.reservedSmem.offset0,@object
	.size		.nv.reservedSmem.offset0,0x4
	.type		.nv.reservedSmem.cap,@object
	.size		.nv.reservedSmem.cap,0x4
